//
// Generated by NVIDIA NVVM Compiler
//
// Compiler Build ID: CL-36424714
// Cuda compilation tools, release 13.0, V13.0.88
// Based on NVVM 20.0.0
//

.version 9.0
.target sm_100
.address_size 64

	// .globl	_Z18_IsRowSymmetricGPUPKiPbii
// _ZZ17IsRowSymmetricGPUPiS_iiE11sharedCache has been demoted

.visible .entry _Z18_IsRowSymmetricGPUPKiPbii(
	.param .u64 .ptr .align 1 _Z18_IsRowSymmetricGPUPKiPbii_param_0,
	.param .u64 .ptr .align 1 _Z18_IsRowSymmetricGPUPKiPbii_param_1,
	.param .u32 _Z18_IsRowSymmetricGPUPKiPbii_param_2,
	.param .u32 _Z18_IsRowSymmetricGPUPKiPbii_param_3
)
{
	.reg .pred 	%p<26>;
	.reg .b16 	%rs<17>;
	.reg .b32 	%r<69>;
	.reg .b64 	%rd<30>;

	ld.param.u64 	%rd13, [_Z18_IsRowSymmetricGPUPKiPbii_param_0];
	ld.param.u64 	%rd14, [_Z18_IsRowSymmetricGPUPKiPbii_param_1];
	ld.param.u32 	%r19, [_Z18_IsRowSymmetricGPUPKiPbii_param_2];
	ld.param.u32 	%r18, [_Z18_IsRowSymmetricGPUPKiPbii_param_3];
	mov.u32 	%r20, %ctaid.x;
	mov.u32 	%r21, %ntid.x;
	mov.u32 	%r22, %tid.x;
	mad.lo.s32 	%r1, %r20, %r21, %r22;
	setp.ge.s32 	%p1, %r1, %r19;
	@%p1 bra 	$L__BB0_42;
	cvta.to.global.u64 	%rd15, %rd14;
	cvta.to.global.u64 	%rd1, %rd13;
	mul.lo.s32 	%r2, %r18, %r1;
	cvt.s64.s32 	%rd16, %r1;
	add.s64 	%rd2, %rd15, %rd16;
	mov.b16 	%rs1, 1;
	st.global.u8 	[%rd2], %rs1;
	shr.u32 	%r23, %r18, 31;
	add.s32 	%r24, %r18, %r23;
	shr.s32 	%r3, %r24, 1;
	setp.lt.s32 	%p2, %r18, 2;
	@%p2 bra 	$L__BB0_42;
	add.s32 	%r26, %r3, -1;
	and.b32  	%r4, %r3, 7;
	setp.lt.u32 	%p3, %r26, 7;
	mov.b32 	%r67, 0;
	@%p3 bra 	$L__BB0_21;
	and.b32  	%r67, %r3, 1073741816;
	neg.s32 	%r65, %r67;
	mul.wide.s32 	%rd17, %r2, 4;
	add.s64 	%rd18, %rd17, %rd1;
	add.s64 	%rd29, %rd18, 16;
	add.s64 	%rd4, %rd18, -12;
	add.s32 	%r64, %r18, -1;
$L__BB0_4:
	.pragma "nounroll";
	mul.wide.s32 	%rd19, %r64, 4;
	add.s64 	%rd6, %rd4, %rd19;
	ld.global.u32 	%r27, [%rd29+-16];
	ld.global.u32 	%r28, [%rd6+12];
	setp.eq.s32 	%p4, %r27, %r28;
	@%p4 bra 	$L__BB0_6;
	mov.b16 	%rs2, 0;
	st.global.u8 	[%rd2], %rs2;
$L__BB0_6:
	ld.global.u32 	%r29, [%rd29+-12];
	ld.global.u32 	%r30, [%rd6+8];
	setp.eq.s32 	%p5, %r29, %r30;
	@%p5 bra 	$L__BB0_8;
	mov.b16 	%rs3, 0;
	st.global.u8 	[%rd2], %rs3;
$L__BB0_8:
	ld.global.u32 	%r31, [%rd29+-8];
	ld.global.u32 	%r32, [%rd6+4];
	setp.eq.s32 	%p6, %r31, %r32;
	@%p6 bra 	$L__BB0_10;
	mov.b16 	%rs4, 0;
	st.global.u8 	[%rd2], %rs4;
$L__BB0_10:
	ld.global.u32 	%r33, [%rd29+-4];
	ld.global.u32 	%r34, [%rd6];
	setp.eq.s32 	%p7, %r33, %r34;
	@%p7 bra 	$L__BB0_12;
	mov.b16 	%rs5, 0;
	st.global.u8 	[%rd2], %rs5;
$L__BB0_12:
	ld.global.u32 	%r35, [%rd29];
	ld.global.u32 	%r36, [%rd6+-4];
	setp.eq.s32 	%p8, %r35, %r36;
	@%p8 bra 	$L__BB0_14;
	mov.b16 	%rs6, 0;
	st.global.u8 	[%rd2], %rs6;
$L__BB0_14:
	ld.global.u32 	%r37, [%rd29+4];
	ld.global.u32 	%r38, [%rd6+-8];
	setp.eq.s32 	%p9, %r37, %r38;
	@%p9 bra 	$L__BB0_16;
	mov.b16 	%rs7, 0;
	st.global.u8 	[%rd2], %rs7;
$L__BB0_16:
	ld.global.u32 	%r39, [%rd29+8];
	ld.global.u32 	%r40, [%rd6+-12];
	setp.eq.s32 	%p10, %r39, %r40;
	@%p10 bra 	$L__BB0_18;
	mov.b16 	%rs8, 0;
	st.global.u8 	[%rd2], %rs8;
$L__BB0_18:
	ld.global.u32 	%r41, [%rd29+12];
	ld.global.u32 	%r42, [%rd6+-16];
	setp.eq.s32 	%p11, %r41, %r42;
	@%p11 bra 	$L__BB0_20;
	mov.b16 	%rs9, 0;
	st.global.u8 	[%rd2], %rs9;
$L__BB0_20:
	add.s32 	%r65, %r65, 8;
	add.s64 	%rd29, %rd29, 32;
	add.s32 	%r64, %r64, -8;
	setp.ne.s32 	%p12, %r65, 0;
	@%p12 bra 	$L__BB0_4;
$L__BB0_21:
	setp.eq.s32 	%p13, %r4, 0;
	@%p13 bra 	$L__BB0_42;
	mul.wide.s32 	%rd20, %r2, 4;
	add.s64 	%rd8, %rd1, %rd20;
	and.b32  	%r13, %r3, 3;
	setp.lt.u32 	%p14, %r4, 4;
	@%p14 bra 	$L__BB0_32;
	mul.wide.u32 	%rd21, %r67, 4;
	add.s64 	%rd9, %rd8, %rd21;
	ld.global.u32 	%r43, [%rd9];
	not.b32 	%r44, %r67;
	add.s32 	%r45, %r18, %r44;
	mul.wide.s32 	%rd22, %r45, 4;
	add.s64 	%rd10, %rd8, %rd22;
	ld.global.u32 	%r46, [%rd10];
	setp.eq.s32 	%p15, %r43, %r46;
	@%p15 bra 	$L__BB0_25;
	mov.b16 	%rs10, 0;
	st.global.u8 	[%rd2], %rs10;
$L__BB0_25:
	ld.global.u32 	%r47, [%rd9+4];
	ld.global.u32 	%r48, [%rd10+-4];
	setp.eq.s32 	%p16, %r47, %r48;
	@%p16 bra 	$L__BB0_27;
	mov.b16 	%rs11, 0;
	st.global.u8 	[%rd2], %rs11;
$L__BB0_27:
	ld.global.u32 	%r49, [%rd9+8];
	ld.global.u32 	%r50, [%rd10+-8];
	setp.eq.s32 	%p17, %r49, %r50;
	@%p17 bra 	$L__BB0_29;
	mov.b16 	%rs12, 0;
	st.global.u8 	[%rd2], %rs12;
$L__BB0_29:
	ld.global.u32 	%r51, [%rd9+12];
	ld.global.u32 	%r52, [%rd10+-12];
	setp.eq.s32 	%p18, %r51, %r52;
	@%p18 bra 	$L__BB0_31;
	mov.b16 	%rs13, 0;
	st.global.u8 	[%rd2], %rs13;
$L__BB0_31:
	add.s32 	%r67, %r67, 4;
$L__BB0_32:
	setp.eq.s32 	%p19, %r13, 0;
	@%p19 bra 	$L__BB0_42;
	setp.eq.s32 	%p20, %r13, 1;
	@%p20 bra 	$L__BB0_39;
	mul.wide.u32 	%rd23, %r67, 4;
	add.s64 	%rd11, %rd8, %rd23;
	ld.global.u32 	%r53, [%rd11];
	not.b32 	%r54, %r67;
	add.s32 	%r55, %r18, %r54;
	mul.wide.s32 	%rd24, %r55, 4;
	add.s64 	%rd12, %rd8, %rd24;
	ld.global.u32 	%r56, [%rd12];
	setp.eq.s32 	%p21, %r53, %r56;
	@%p21 bra 	$L__BB0_36;
	mov.b16 	%rs14, 0;
	st.global.u8 	[%rd2], %rs14;
$L__BB0_36:
	ld.global.u32 	%r57, [%rd11+4];
	ld.global.u32 	%r58, [%rd12+-4];
	setp.eq.s32 	%p22, %r57, %r58;
	@%p22 bra 	$L__BB0_38;
	mov.b16 	%rs15, 0;
	st.global.u8 	[%rd2], %rs15;
$L__BB0_38:
	add.s32 	%r67, %r67, 2;
$L__BB0_39:
	and.b32  	%r59, %r3, 1;
	setp.eq.b32 	%p23, %r59, 1;
	not.pred 	%p24, %p23;
	@%p24 bra 	$L__BB0_42;
	mul.wide.u32 	%rd25, %r67, 4;
	add.s64 	%rd26, %rd8, %rd25;
	ld.global.u32 	%r60, [%rd26];
	not.b32 	%r61, %r67;
	add.s32 	%r62, %r18, %r61;
	mul.wide.s32 	%rd27, %r62, 4;
	add.s64 	%rd28, %rd8, %rd27;
	ld.global.u32 	%r63, [%rd28];
	setp.eq.s32 	%p25, %r60, %r63;
	@%p25 bra 	$L__BB0_42;
	mov.b16 	%rs16, 0;
	st.global.u8 	[%rd2], %rs16;
$L__BB0_42:
	ret;

}
	// .globl	_Z17IsRowSymmetricGPUPiS_ii
.visible .entry _Z17IsRowSymmetricGPUPiS_ii(
	.param .u64 .ptr .align 1 _Z17IsRowSymmetricGPUPiS_ii_param_0,
	.param .u64 .ptr .align 1 _Z17IsRowSymmetricGPUPiS_ii_param_1,
	.param .u32 _Z17IsRowSymmetricGPUPiS_ii_param_2,
	.param .u32 _Z17IsRowSymmetricGPUPiS_ii_param_3
)
{
	.reg .pred 	%p<19>;
	.reg .b16 	%rs<20>;
	.reg .b32 	%r<314>;
	.reg .b64 	%rd<73>;
	// demoted variable
	.shared .align 4 .b8 _ZZ17IsRowSymmetricGPUPiS_iiE11sharedCache[32768];
	ld.param.u32 	%r102, [_Z17IsRowSymmetricGPUPiS_ii_param_3];
	setp.lt.s32 	%p1, %r102, 32;
	mov.b32 	%r313, 1;
	@%p1 bra 	$L__BB1_4;
	ld.param.u32 	%r279, [_Z17IsRowSymmetricGPUPiS_ii_param_3];
	mov.u32 	%r104, %ctaid.x;
	shr.u32 	%r105, %r104, 4;
	mov.u32 	%r106, %ntid.x;
	mov.u32 	%r107, %tid.x;
	shr.u32 	%r108, %r107, 4;
	mad.lo.s32 	%r109, %r105, %r106, %r108;
	and.b32  	%r110, %r107, 15;
	mul.lo.s32 	%r111, %r109, %r279;
	shl.b32 	%r112, %r279, 4;
	shl.b32 	%r113, %r279, 5;
	shl.b32 	%r114, %r279, 6;
	shl.b32 	%r115, %r279, 7;
	shr.s32 	%r116, %r279, 31;
	shr.u32 	%r117, %r116, 27;
	add.s32 	%r118, %r279, %r117;
	shr.s32 	%r119, %r118, 5;
	neg.s32 	%r312, %r119;
	add.s32 	%r120, %r109, 241;
	mul.lo.s32 	%r121, %r279, %r120;
	sub.s32 	%r311, %r121, %r110;
	add.s32 	%r122, %r109, 225;
	mul.lo.s32 	%r123, %r279, %r122;
	sub.s32 	%r310, %r123, %r110;
	add.s32 	%r124, %r109, 209;
	mul.lo.s32 	%r125, %r279, %r124;
	sub.s32 	%r309, %r125, %r110;
	add.s32 	%r126, %r109, 193;
	mul.lo.s32 	%r127, %r279, %r126;
	sub.s32 	%r308, %r127, %r110;
	add.s32 	%r128, %r109, 177;
	mul.lo.s32 	%r129, %r279, %r128;
	sub.s32 	%r307, %r129, %r110;
	add.s32 	%r130, %r109, 161;
	mul.lo.s32 	%r131, %r279, %r130;
	sub.s32 	%r306, %r131, %r110;
	add.s32 	%r132, %r109, 145;
	mul.lo.s32 	%r133, %r279, %r132;
	sub.s32 	%r305, %r133, %r110;
	add.s32 	%r134, %r109, 129;
	mul.lo.s32 	%r135, %r279, %r134;
	sub.s32 	%r304, %r135, %r110;
	add.s32 	%r136, %r109, 113;
	mul.lo.s32 	%r137, %r279, %r136;
	sub.s32 	%r303, %r137, %r110;
	add.s32 	%r138, %r109, 97;
	mul.lo.s32 	%r139, %r279, %r138;
	sub.s32 	%r302, %r139, %r110;
	add.s32 	%r140, %r109, 81;
	mul.lo.s32 	%r141, %r279, %r140;
	sub.s32 	%r301, %r141, %r110;
	add.s32 	%r142, %r109, 65;
	mul.lo.s32 	%r143, %r279, %r142;
	sub.s32 	%r300, %r143, %r110;
	add.s32 	%r144, %r109, 49;
	mul.lo.s32 	%r145, %r279, %r144;
	sub.s32 	%r299, %r145, %r110;
	add.s32 	%r146, %r109, 33;
	mul.lo.s32 	%r147, %r279, %r146;
	sub.s32 	%r298, %r147, %r110;
	add.s32 	%r148, %r109, 17;
	mul.lo.s32 	%r149, %r279, %r148;
	sub.s32 	%r297, %r149, %r110;
	add.s32 	%r150, %r111, %r279;
	sub.s32 	%r296, %r150, %r110;
	add.s32 	%r280, %r111, %r110;
	add.s32 	%r288, %r280, %r115;
	add.s32 	%r292, %r288, %r114;
	add.s32 	%r294, %r292, %r113;
	add.s32 	%r295, %r294, %r112;
	add.s32 	%r293, %r292, %r112;
	add.s32 	%r290, %r288, %r113;
	add.s32 	%r291, %r290, %r112;
	add.s32 	%r289, %r288, %r112;
	add.s32 	%r284, %r280, %r114;
	add.s32 	%r286, %r284, %r113;
	add.s32 	%r287, %r286, %r112;
	add.s32 	%r285, %r284, %r112;
	add.s32 	%r282, %r280, %r113;
	add.s32 	%r283, %r282, %r112;
	add.s32 	%r281, %r280, %r112;
	mov.b16 	%rs19, 1;
$L__BB1_2:
	ld.param.u64 	%rd71, [_Z17IsRowSymmetricGPUPiS_ii_param_0];
	cvta.to.global.u64 	%rd3, %rd71;
	mul.wide.u32 	%rd4, %r280, 4;
	add.s64 	%rd5, %rd3, %rd4;
	ld.global.u32 	%r151, [%rd5];
	mov.u32 	%r152, %tid.x;
	shl.b32 	%r153, %r152, 3;
	and.b32  	%r154, %r153, 8064;
	mov.u32 	%r155, _ZZ17IsRowSymmetricGPUPiS_iiE11sharedCache;
	add.s32 	%r156, %r155, %r154;
	shl.b32 	%r157, %r152, 2;
	and.b32  	%r158, %r157, 60;
	add.s32 	%r159, %r156, %r158;
	st.shared.u32 	[%r159], %r151;
	add.s32 	%r160, %r296, -1;
	mul.wide.u32 	%rd6, %r160, 4;
	add.s64 	%rd7, %rd3, %rd6;
	ld.global.u32 	%r161, [%rd7];
	xor.b32  	%r162, %r158, 124;
	add.s32 	%r163, %r156, %r162;
	st.shared.u32 	[%r163], %r161;
	mul.wide.u32 	%rd8, %r281, 4;
	add.s64 	%rd9, %rd3, %rd8;
	ld.global.u32 	%r164, [%rd9];
	st.shared.u32 	[%r159+2048], %r164;
	add.s32 	%r165, %r297, -1;
	mul.wide.u32 	%rd10, %r165, 4;
	add.s64 	%rd11, %rd3, %rd10;
	ld.global.u32 	%r166, [%rd11];
	st.shared.u32 	[%r163+2048], %r166;
	mul.wide.u32 	%rd12, %r282, 4;
	add.s64 	%rd13, %rd3, %rd12;
	ld.global.u32 	%r167, [%rd13];
	st.shared.u32 	[%r159+4096], %r167;
	add.s32 	%r168, %r298, -1;
	mul.wide.u32 	%rd14, %r168, 4;
	add.s64 	%rd15, %rd3, %rd14;
	ld.global.u32 	%r169, [%rd15];
	st.shared.u32 	[%r163+4096], %r169;
	mul.wide.u32 	%rd16, %r283, 4;
	add.s64 	%rd17, %rd3, %rd16;
	ld.global.u32 	%r170, [%rd17];
	st.shared.u32 	[%r159+6144], %r170;
	add.s32 	%r171, %r299, -1;
	mul.wide.u32 	%rd18, %r171, 4;
	add.s64 	%rd19, %rd3, %rd18;
	ld.global.u32 	%r172, [%rd19];
	st.shared.u32 	[%r163+6144], %r172;
	mul.wide.u32 	%rd20, %r284, 4;
	add.s64 	%rd21, %rd3, %rd20;
	ld.global.u32 	%r173, [%rd21];
	st.shared.u32 	[%r159+8192], %r173;
	add.s32 	%r174, %r300, -1;
	mul.wide.u32 	%rd22, %r174, 4;
	add.s64 	%rd23, %rd3, %rd22;
	ld.global.u32 	%r175, [%rd23];
	st.shared.u32 	[%r163+8192], %r175;
	mul.wide.u32 	%rd24, %r285, 4;
	add.s64 	%rd25, %rd3, %rd24;
	ld.global.u32 	%r176, [%rd25];
	st.shared.u32 	[%r159+10240], %r176;
	add.s32 	%r177, %r301, -1;
	mul.wide.u32 	%rd26, %r177, 4;
	add.s64 	%rd27, %rd3, %rd26;
	ld.global.u32 	%r178, [%rd27];
	st.shared.u32 	[%r163+10240], %r178;
	mul.wide.u32 	%rd28, %r286, 4;
	add.s64 	%rd29, %rd3, %rd28;
	ld.global.u32 	%r179, [%rd29];
	st.shared.u32 	[%r159+12288], %r179;
	add.s32 	%r180, %r302, -1;
	mul.wide.u32 	%rd30, %r180, 4;
	add.s64 	%rd31, %rd3, %rd30;
	ld.global.u32 	%r181, [%rd31];
	st.shared.u32 	[%r163+12288], %r181;
	mul.wide.u32 	%rd32, %r287, 4;
	add.s64 	%rd33, %rd3, %rd32;
	ld.global.u32 	%r182, [%rd33];
	st.shared.u32 	[%r159+14336], %r182;
	add.s32 	%r183, %r303, -1;
	mul.wide.u32 	%rd34, %r183, 4;
	add.s64 	%rd35, %rd3, %rd34;
	ld.global.u32 	%r184, [%rd35];
	st.shared.u32 	[%r163+14336], %r184;
	mul.wide.u32 	%rd36, %r288, 4;
	add.s64 	%rd37, %rd3, %rd36;
	ld.global.u32 	%r185, [%rd37];
	st.shared.u32 	[%r159+16384], %r185;
	add.s32 	%r186, %r304, -1;
	mul.wide.u32 	%rd38, %r186, 4;
	add.s64 	%rd39, %rd3, %rd38;
	ld.global.u32 	%r187, [%rd39];
	st.shared.u32 	[%r163+16384], %r187;
	mul.wide.u32 	%rd40, %r289, 4;
	add.s64 	%rd41, %rd3, %rd40;
	ld.global.u32 	%r188, [%rd41];
	st.shared.u32 	[%r159+18432], %r188;
	add.s32 	%r189, %r305, -1;
	mul.wide.u32 	%rd42, %r189, 4;
	add.s64 	%rd43, %rd3, %rd42;
	ld.global.u32 	%r190, [%rd43];
	st.shared.u32 	[%r163+18432], %r190;
	mul.wide.u32 	%rd44, %r290, 4;
	add.s64 	%rd45, %rd3, %rd44;
	ld.global.u32 	%r191, [%rd45];
	st.shared.u32 	[%r159+20480], %r191;
	add.s32 	%r192, %r306, -1;
	mul.wide.u32 	%rd46, %r192, 4;
	add.s64 	%rd47, %rd3, %rd46;
	ld.global.u32 	%r193, [%rd47];
	st.shared.u32 	[%r163+20480], %r193;
	mul.wide.u32 	%rd48, %r291, 4;
	add.s64 	%rd49, %rd3, %rd48;
	ld.global.u32 	%r194, [%rd49];
	st.shared.u32 	[%r159+22528], %r194;
	add.s32 	%r195, %r307, -1;
	mul.wide.u32 	%rd50, %r195, 4;
	add.s64 	%rd51, %rd3, %rd50;
	ld.global.u32 	%r196, [%rd51];
	st.shared.u32 	[%r163+22528], %r196;
	mul.wide.u32 	%rd52, %r292, 4;
	add.s64 	%rd53, %rd3, %rd52;
	ld.global.u32 	%r197, [%rd53];
	st.shared.u32 	[%r159+24576], %r197;
	add.s32 	%r198, %r308, -1;
	mul.wide.u32 	%rd54, %r198, 4;
	add.s64 	%rd55, %rd3, %rd54;
	ld.global.u32 	%r199, [%rd55];
	st.shared.u32 	[%r163+24576], %r199;
	mul.wide.u32 	%rd56, %r293, 4;
	add.s64 	%rd57, %rd3, %rd56;
	ld.global.u32 	%r200, [%rd57];
	st.shared.u32 	[%r159+26624], %r200;
	add.s32 	%r201, %r309, -1;
	mul.wide.u32 	%rd58, %r201, 4;
	add.s64 	%rd59, %rd3, %rd58;
	ld.global.u32 	%r202, [%rd59];
	st.shared.u32 	[%r163+26624], %r202;
	mul.wide.u32 	%rd60, %r294, 4;
	add.s64 	%rd61, %rd3, %rd60;
	ld.global.u32 	%r203, [%rd61];
	st.shared.u32 	[%r159+28672], %r203;
	add.s32 	%r204, %r310, -1;
	mul.wide.u32 	%rd62, %r204, 4;
	add.s64 	%rd63, %rd3, %rd62;
	ld.global.u32 	%r205, [%rd63];
	st.shared.u32 	[%r163+28672], %r205;
	mul.wide.u32 	%rd64, %r295, 4;
	add.s64 	%rd65, %rd3, %rd64;
	ld.global.u32 	%r206, [%rd65];
	st.shared.u32 	[%r159+30720], %r206;
	add.s32 	%r207, %r311, -1;
	mul.wide.u32 	%rd66, %r207, 4;
	add.s64 	%rd67, %rd3, %rd66;
	ld.global.u32 	%r208, [%rd67];
	st.shared.u32 	[%r163+30720], %r208;
	bar.sync 	0;
	shl.b32 	%r209, %r152, 7;
	add.s32 	%r210, %r155, %r209;
	ld.shared.u32 	%r211, [%r210];
	ld.shared.u32 	%r213, [%r210+124];
	setp.eq.s32 	%p2, %r211, %r213;
	ld.shared.u32 	%r215, [%r210+4];
	ld.shared.u32 	%r217, [%r210+120];
	setp.eq.s32 	%p3, %r215, %r217;
	ld.shared.u32 	%r219, [%r210+8];
	ld.shared.u32 	%r221, [%r210+116];
	setp.eq.s32 	%p4, %r219, %r221;
	ld.shared.u32 	%r223, [%r210+12];
	ld.shared.u32 	%r225, [%r210+112];
	setp.eq.s32 	%p5, %r223, %r225;
	ld.shared.u32 	%r227, [%r210+16];
	ld.shared.u32 	%r229, [%r210+108];
	setp.eq.s32 	%p6, %r227, %r229;
	ld.shared.u32 	%r231, [%r210+20];
	ld.shared.u32 	%r233, [%r210+104];
	setp.eq.s32 	%p7, %r231, %r233;
	ld.shared.u32 	%r235, [%r210+24];
	ld.shared.u32 	%r237, [%r210+100];
	setp.eq.s32 	%p8, %r235, %r237;
	ld.shared.u32 	%r239, [%r210+28];
	ld.shared.u32 	%r241, [%r210+96];
	setp.eq.s32 	%p9, %r239, %r241;
	ld.shared.u32 	%r243, [%r210+32];
	ld.shared.u32 	%r245, [%r210+92];
	setp.eq.s32 	%p10, %r243, %r245;
	ld.shared.u32 	%r247, [%r210+36];
	ld.shared.u32 	%r249, [%r210+88];
	setp.eq.s32 	%p11, %r247, %r249;
	ld.shared.u32 	%r251, [%r210+40];
	ld.shared.u32 	%r253, [%r210+84];
	setp.eq.s32 	%p12, %r251, %r253;
	ld.shared.u32 	%r255, [%r210+44];
	ld.shared.u32 	%r257, [%r210+80];
	setp.eq.s32 	%p13, %r255, %r257;
	ld.shared.u32 	%r259, [%r210+48];
	ld.shared.u32 	%r261, [%r210+76];
	setp.eq.s32 	%p14, %r259, %r261;
	ld.shared.u32 	%r263, [%r210+52];
	ld.shared.u32 	%r265, [%r210+72];
	setp.eq.s32 	%p15, %r263, %r265;
	ld.shared.u32 	%r267, [%r210+56];
	ld.shared.u32 	%r269, [%r210+68];
	setp.eq.s32 	%p16, %r267, %r269;
	ld.shared.u32 	%r271, [%r210+60];
	ld.shared.u32 	%r272, [%r210+64];
	setp.eq.s32 	%p17, %r271, %r272;
	selp.b16 	%rs4, %rs19, 0, %p2;
	selp.b16 	%rs5, %rs4, 0, %p3;
	selp.b16 	%rs6, %rs5, 0, %p4;
	selp.b16 	%rs7, %rs6, 0, %p5;
	selp.b16 	%rs8, %rs7, 0, %p6;
	selp.b16 	%rs9, %rs8, 0, %p7;
	selp.b16 	%rs10, %rs9, 0, %p8;
	selp.b16 	%rs11, %rs10, 0, %p9;
	selp.b16 	%rs12, %rs11, 0, %p10;
	selp.b16 	%rs13, %rs12, 0, %p11;
	selp.b16 	%rs14, %rs13, 0, %p12;
	selp.b16 	%rs15, %rs14, 0, %p13;
	selp.b16 	%rs16, %rs15, 0, %p14;
	selp.b16 	%rs17, %rs16, 0, %p15;
	selp.b16 	%rs18, %rs17, 0, %p16;
	selp.b16 	%rs19, %rs18, 0, %p17;
	bar.sync 	0;
	add.s32 	%r312, %r312, 1;
	setp.ne.s32 	%p18, %r312, 0;
	add.s32 	%r311, %r311, -16;
	add.s32 	%r310, %r310, -16;
	add.s32 	%r309, %r309, -16;
	add.s32 	%r308, %r308, -16;
	add.s32 	%r307, %r307, -16;
	add.s32 	%r306, %r306, -16;
	add.s32 	%r305, %r305, -16;
	add.s32 	%r304, %r304, -16;
	add.s32 	%r303, %r303, -16;
	add.s32 	%r302, %r302, -16;
	add.s32 	%r301, %r301, -16;
	add.s32 	%r300, %r300, -16;
	add.s32 	%r299, %r299, -16;
	add.s32 	%r298, %r298, -16;
	add.s32 	%r297, %r297, -16;
	add.s32 	%r296, %r296, -16;
	add.s32 	%r295, %r295, 16;
	add.s32 	%r294, %r294, 16;
	add.s32 	%r293, %r293, 16;
	add.s32 	%r292, %r292, 16;
	add.s32 	%r291, %r291, 16;
	add.s32 	%r290, %r290, 16;
	add.s32 	%r289, %r289, 16;
	add.s32 	%r288, %r288, 16;
	add.s32 	%r287, %r287, 16;
	add.s32 	%r286, %r286, 16;
	add.s32 	%r285, %r285, 16;
	add.s32 	%r284, %r284, 16;
	add.s32 	%r283, %r283, 16;
	add.s32 	%r282, %r282, 16;
	add.s32 	%r281, %r281, 16;
	add.s32 	%r280, %r280, 16;
	@%p18 bra 	$L__BB1_2;
	cvt.u32.u16 	%r273, %rs19;
	and.b32  	%r313, %r273, 255;
$L__BB1_4:
	ld.param.u64 	%rd72, [_Z17IsRowSymmetricGPUPiS_ii_param_1];
	cvta.to.global.u64 	%rd68, %rd72;
	mov.u32 	%r274, %ntid.x;
	mov.u32 	%r275, %ctaid.x;
	mov.u32 	%r276, %tid.x;
	shr.u32 	%r277, %r276, 4;
	mad.lo.s32 	%r278, %r275, %r274, %r277;
	mul.wide.u32 	%rd69, %r278, 4;
	add.s64 	%rd70, %rd68, %rd69;
	st.global.u32 	[%rd70], %r313;
	ret;

}


// ===== COMPILED SASS (sm_100) =====

	.target	sm_100

	.elftype	@"ET_EXEC"


//--------------------- .note.nv.tkinfo           --------------------------
	.section	.note.nv.tkinfo,"",@"SHT_NOTE"
	.sectionflags	@"SHF_NOTE_NV_TKINFO"
	.tkinfo
        /*0018*/ 	.word	0x00000002
        /*0030*/ 	.string	""
        /*0030*/ 	.string	"ptxas"
        /*0030*/ 	.string	"Cuda compilation tools, release 13.0, V13.0.88"
        /*0030*/ 	.string	"Build cuda_13.0.r13.0/compiler.36424714_0"
        /*0030*/ 	.string	"-arch sm_100 -m 64 "



//--------------------- .note.nv.cuinfo           --------------------------
	.section	.note.nv.cuinfo,"",@"SHT_NOTE"
	.sectionflags	@"SHF_NOTE_NV_CUINFO"
        /*0018*/ 	.short	0x0002
        /*001a*/ 	.short	0x0064
        /*001c*/ 	.short	0x0082
	.zero		2


//--------------------- .nv.info                  --------------------------
	.section	.nv.info,"",@"SHT_CUDA_INFO"
	.align	4


	//----- nvinfo : EIATTR_REGCOUNT
	.align		4
        /*0000*/ 	.byte	0x04, 0x2f
        /*0002*/ 	.short	(.L_1 - .L_0)
	.align		4
.L_0:
        /*0004*/ 	.word	index@(_Z18_IsRowSymmetricGPUPKiPbii)
        /*0008*/ 	.word	0x00000013


	//----- nvinfo : EIATTR_FRAME_SIZE
	.align		4
.L_1:
        /*000c*/ 	.byte	0x04, 0x11
        /*000e*/ 	.short	(.L_3 - .L_2)
	.align		4
.L_2:
        /*0010*/ 	.word	index@(_Z18_IsRowSymmetricGPUPKiPbii)
        /*0014*/ 	.word	0x00000000


	//----- nvinfo : EIATTR_REGCOUNT
	.align		4
.L_3:
        /*0018*/ 	.byte	0x04, 0x2f
        /*001a*/ 	.short	(.L_5 - .L_4)
	.align		4
.L_4:
        /*001c*/ 	.word	index@(_Z17IsRowSymmetricGPUPiS_ii)
        /*0020*/ 	.word	0x00000030


	//----- nvinfo : EIATTR_FRAME_SIZE
	.align		4
.L_5:
        /*0024*/ 	.byte	0x04, 0x11
        /*0026*/ 	.short	(.L_7 - .L_6)
	.align		4
.L_6:
        /*0028*/ 	.word	index@(_Z17IsRowSymmetricGPUPiS_ii)
        /*002c*/ 	.word	0x00000000


	//----- nvinfo : EIATTR_MIN_STACK_SIZE
	.align		4
.L_7:
        /*0030*/ 	.byte	0x04, 0x12
        /*0032*/ 	.short	(.L_9 - .L_8)
	.align		4
.L_8:
        /*0034*/ 	.word	index@(_Z17IsRowSymmetricGPUPiS_ii)
        /*0038*/ 	.word	0x00000000


	//----- nvinfo : EIATTR_MIN_STACK_SIZE
	.align		4
.L_9:
        /*003c*/ 	.byte	0x04, 0x12
        /*003e*/ 	.short	(.L_11 - .L_10)
	.align		4
.L_10:
        /*0040*/ 	.word	index@(_Z18_IsRowSymmetricGPUPKiPbii)
        /*0044*/ 	.word	0x00000000
.L_11:


//--------------------- .nv.compat                --------------------------
	.section	.nv.compat,"",@"SHT_CUDA_COMPAT_INFO"
	.align	4
        /*0000*/ 	.byte	0x02, 0x09, 0x00, 0x00, 0x02, 0x02, 0x01, 0x00, 0x02, 0x05, 0x05, 0x00, 0x03, 0x07, 0x01, 0x01
        /*0010*/ 	.byte	0x02, 0x03, 0x00, 0x00, 0x02, 0x06, 0x01, 0x00, 0x04, 0x0b, 0x08, 0x00, 0x09, 0x00, 0x00, 0x00
        /*0020*/ 	.byte	0x00, 0x00, 0x00, 0x00


//--------------------- .nv.info._Z17IsRowSymmetricGPUPiS_ii --------------------------
	.section	.nv.info._Z17IsRowSymmetricGPUPiS_ii,"",@"SHT_CUDA_INFO"
	.sectionflags	@""
	.align	4


	//----- nvinfo : EIATTR_CUDA_API_VERSION
	.align		4
        /*0000*/ 	.byte	0x04, 0x37
        /*0002*/ 	.short	(.L_13 - .L_12)
.L_12:
        /*0004*/ 	.word	0x00000082


	//----- nvinfo : EIATTR_KPARAM_INFO
	.align		4
.L_13:
        /*0008*/ 	.byte	0x04, 0x17
        /*000a*/ 	.short	(.L_15 - .L_14)
.L_14:
        /*000c*/ 	.word	0x00000000
        /*0010*/ 	.short	0x0003
        /*0012*/ 	.short	0x0014
        /*0014*/ 	.byte	0x00, 0xf0, 0x11, 0x00


	//----- nvinfo : EIATTR_KPARAM_INFO
	.align		4
.L_15:
        /*0018*/ 	.byte	0x04, 0x17
        /*001a*/ 	.short	(.L_17 - .L_16)
.L_16:
        /*001c*/ 	.word	0x00000000
        /*0020*/ 	.short	0x0002
        /*0022*/ 	.short	0x0010
        /*0024*/ 	.byte	0x00, 0xf0, 0x11, 0x00


	//----- nvinfo : EIATTR_KPARAM_INFO
	.align		4
.L_17:
        /*0028*/ 	.byte	0x04, 0x17
        /*002a*/ 	.short	(.L_19 - .L_18)
.L_18:
        /*002c*/ 	.word	0x00000000
        /*0030*/ 	.short	0x0001
        /*0032*/ 	.short	0x0008
        /*0034*/ 	.byte	0x00, 0xf5, 0x21, 0x00


	//----- nvinfo : EIATTR_KPARAM_INFO
	.align		4
.L_19:
        /*0038*/ 	.byte	0x04, 0x17
        /*003a*/ 	.short	(.L_21 - .L_20)
.L_20:
        /*003c*/ 	.word	0x00000000
        /*0040*/ 	.short	0x0000
        /*0042*/ 	.short	0x0000
        /*0044*/ 	.byte	0x00, 0xf5, 0x21, 0x00


	//----- nvinfo : EIATTR_SPARSE_MMA_MASK
	.align		4
.L_21:
        /*0048*/ 	.byte	0x03, 0x50
        /*004a*/ 	.short	0x0000


	//----- nvinfo : EIATTR_MAXREG_COUNT
	.align		4
        /*004c*/ 	.byte	0x03, 0x1b
        /*004e*/ 	.short	0x00ff


	//----- nvinfo : EIATTR_NUM_BARRIERS
	.align		4
        /*0050*/ 	.byte	0x02, 0x4c
        /*0052*/ 	.byte	0x01
	.zero		1


	//----- nvinfo : EIATTR_MERCURY_ISA_VERSION
	.align		4
        /*0054*/ 	.byte	0x03, 0x5f
        /*0056*/ 	.short	0x0101


	//----- nvinfo : EIATTR_VRC_CTA_INIT_COUNT
	.align		4
        /*0058*/ 	.byte	0x02, 0x4a
	.zero		1
	.zero		1


	//----- nvinfo : EIATTR_EXIT_INSTR_OFFSETS
	.align		4
        /*005c*/ 	.byte	0x04, 0x1c
        /*005e*/ 	.short	(.L_23 - .L_22)


	//   ....[0]....
.L_22:
        /*0060*/ 	.word	0x00001160


	//----- nvinfo : EIATTR_CBANK_PARAM_SIZE
	.align		4
.L_23:
        /*0064*/ 	.byte	0x03, 0x19
        /*0066*/ 	.short	0x0018


	//----- nvinfo : EIATTR_PARAM_CBANK
	.align		4
        /*0068*/ 	.byte	0x04, 0x0a
        /*006a*/ 	.short	(.L_25 - .L_24)
	.align		4
.L_24:
        /*006c*/ 	.word	index@(.nv.constant0._Z17IsRowSymmetricGPUPiS_ii)
        /*0070*/ 	.short	0x0380
        /*0072*/ 	.short	0x0018


	//----- nvinfo : EIATTR_SW_WAR
	.align		4
.L_25:
        /*0074*/ 	.byte	0x04, 0x36
        /*0076*/ 	.short	(.L_27 - .L_26)
.L_26:
        /*0078*/ 	.word	0x00000008
.L_27:


//--------------------- .nv.info._Z18_IsRowSymmetricGPUPKiPbii --------------------------
	.section	.nv.info._Z18_IsRowSymmetricGPUPKiPbii,"",@"SHT_CUDA_INFO"
	.sectionflags	@""
	.align	4


	//----- nvinfo : EIATTR_CUDA_API_VERSION
	.align		4
        /*0000*/ 	.byte	0x04, 0x37
        /*0002*/ 	.short	(.L_29 - .L_28)
.L_28:
        /*0004*/ 	.word	0x00000082


	//----- nvinfo : EIATTR_KPARAM_INFO
	.align		4
.L_29:
        /*0008*/ 	.byte	0x04, 0x17
        /*000a*/ 	.short	(.L_31 - .L_30)
.L_30:
        /*000c*/ 	.word	0x00000000
        /*0010*/ 	.short	0x0003
        /*0012*/ 	.short	0x0014
        /*0014*/ 	.byte	0x00, 0xf0, 0x11, 0x00


	//----- nvinfo : EIATTR_KPARAM_INFO
	.align		4
.L_31:
        /*0018*/ 	.byte	0x04, 0x17
        /*001a*/ 	.short	(.L_33 - .L_32)
.L_32:
        /*001c*/ 	.word	0x00000000
        /*0020*/ 	.short	0x0002
        /*0022*/ 	.short	0x0010
        /*0024*/ 	.byte	0x00, 0xf0, 0x11, 0x00


	//----- nvinfo : EIATTR_KPARAM_INFO
	.align		4
.L_33:
        /*0028*/ 	.byte	0x04, 0x17
        /*002a*/ 	.short	(.L_35 - .L_34)
.L_34:
        /*002c*/ 	.word	0x00000000
        /*0030*/ 	.short	0x0001
        /*0032*/ 	.short	0x0008
        /*0034*/ 	.byte	0x00, 0xf5, 0x21, 0x00


	//----- nvinfo : EIATTR_KPARAM_INFO
	.align		4
.L_35:
        /*0038*/ 	.byte	0x04, 0x17
        /*003a*/ 	.short	(.L_37 - .L_36)
.L_36:
        /*003c*/ 	.word	0x00000000
        /*0040*/ 	.short	0x0000
        /*0042*/ 	.short	0x0000
        /*0044*/ 	.byte	0x00, 0xf5, 0x21, 0x00


	//----- nvinfo : EIATTR_SPARSE_MMA_MASK
	.align		4
.L_37:
        /*0048*/ 	.byte	0x03, 0x50
        /*004a*/ 	.short	0x0000


	//----- nvinfo : EIATTR_MAXREG_COUNT
	.align		4
        /*004c*/ 	.byte	0x03, 0x1b
        /*004e*/ 	.short	0x00ff


	//----- nvinfo : EIATTR_MERCURY_ISA_VERSION
	.align		4
        /*0050*/ 	.byte	0x03, 0x5f
        /*0052*/ 	.short	0x0101


	//----- nvinfo : EIATTR_VRC_CTA_INIT_COUNT
	.align		4
        /*0054*/ 	.byte	0x02, 0x4a
	.zero		1
	.zero		1


	//----- nvinfo : EIATTR_EXIT_INSTR_OFFSETS
	.align		4
        /*0058*/ 	.byte	0x04, 0x1c
        /*005a*/ 	.short	(.L_39 - .L_38)


	//   ....[0]....
.L_38:
        /*005c*/ 	.word	0x00000070


	//   ....[1]....
        /*0060*/ 	.word	0x00000100


	//   ....[2]....
        /*0064*/ 	.word	0x000004c0


	//   ....[3]....
        /*0068*/ 	.word	0x00000690


	//   ....[4]....
        /*006c*/ 	.word	0x000007c0


	//   ....[5]....
        /*0070*/ 	.word	0x00000850


	//   ....[6]....
        /*0074*/ 	.word	0x00000870


	//----- nvinfo : EIATTR_CBANK_PARAM_SIZE
	.align		4
.L_39:
        /*0078*/ 	.byte	0x03, 0x19
        /*007a*/ 	.short	0x0018


	//----- nvinfo : EIATTR_PARAM_CBANK
	.align		4
        /*007c*/ 	.byte	0x04, 0x0a
        /*007e*/ 	.short	(.L_41 - .L_40)
	.align		4
.L_40:
        /*0080*/ 	.word	index@(.nv.constant0._Z18_IsRowSymmetricGPUPKiPbii)
        /*0084*/ 	.short	0x0380
        /*0086*/ 	.short	0x0018


	//----- nvinfo : EIATTR_SW_WAR
	.align		4
.L_41:
        /*0088*/ 	.byte	0x04, 0x36
        /*008a*/ 	.short	(.L_43 - .L_42)
.L_42:
        /*008c*/ 	.word	0x00000008
.L_43:


//--------------------- .nv.callgraph             --------------------------
	.section	.nv.callgraph,"",@"SHT_CUDA_CALLGRAPH"
	.align	4
	.sectionentsize	8
	.align		4
        /*0000*/ 	.word	0x00000000
	.align		4
        /*0004*/ 	.word	0xffffffff
	.align		4
        /*0008*/ 	.word	0x00000000
	.align		4
        /*000c*/ 	.word	0xfffffffe
	.align		4
        /*0010*/ 	.word	0x00000000
	.align		4
        /*0014*/ 	.word	0xfffffffd
	.align		4
        /*0018*/ 	.word	0x00000000
	.align		4
        /*001c*/ 	.word	0xfffffffc


//--------------------- .text._Z17IsRowSymmetricGPUPiS_ii --------------------------
	.section	.text._Z17IsRowSymmetricGPUPiS_ii,"ax",@progbits
	.align	128
        .global         _Z17IsRowSymmetricGPUPiS_ii
        .type           _Z17IsRowSymmetricGPUPiS_ii,@function
        .size           _Z17IsRowSymmetricGPUPiS_ii,(.L_x_8 - _Z17IsRowSymmetricGPUPiS_ii)
        .other          _Z17IsRowSymmetricGPUPiS_ii,@"STO_CUDA_ENTRY STV_DEFAULT"
_Z17IsRowSymmetricGPUPiS_ii:
.text._Z17IsRowSymmetricGPUPiS_ii:
[----:B------:R-:W-:Y:S08]  /*0000*/  LDC R1, c[0x0][0x37c] ;  /* 0x0000df00ff017b82 */ /* 0x000ff00000000800 */
[----:B------:R-:W0:Y:S01]  /*0010*/  LDC R21, c[0x0][0x394] ;  /* 0x0000e500ff157b82 */ /* 0x000e220000000800 */
[----:B------:R-:W1:Y:S01]  /*0020*/  LDCU.64 UR6, c[0x0][0x358] ;  /* 0x00006b00ff0677ac */ /* 0x000e620008000a00 */
[----:B------:R-:W-:Y:S01]  /*0030*/  HFMA2 R43, -RZ, RZ, 0, 5.9604644775390625e-08 ;  /* 0x00000001ff2b7431 */ /* 0x000fe200000001ff */
[----:B0-----:R-:W-:-:S13]  /*0040*/  ISETP.GE.AND P0, PT, R21, 0x20, PT ;  /* 0x000000201500780c */ /* 0x001fda0003f06270 */
[----:B-1----:R-:W-:Y:S05]  /*0050*/  @!P0 BRA `(.L_x_0) ;  /* 0x0000001000208947 */ /* 0x002fea0003800000 */
[----:B------:R-:W0:Y:S01]  /*0060*/  S2R R4, SR_TID.X ;  /* 0x0000000000047919 */ /* 0x000e220000002100 */
[----:B------:R-:W1:Y:S01]  /*0070*/  S2UR UR4, SR_CTAID.X ;  /* 0x00000000000479c3 */ /* 0x000e620000002500 */
[----:B------:R-:W-:Y:S01]  /*0080*/  SHF.R.S32.HI R2, RZ, 0x1f, R21 ;  /* 0x0000001fff027819 */ /* 0x000fe20000011415 */
[----:B------:R-:W-:-:S03]  /*0090*/  IMAD.MOV.U32 R43, RZ, RZ, 0x1 ;  /* 0x00000001ff2b7424 */ /* 0x000fc600078e00ff */
[----:B------:R-:W-:-:S03]  /*00a0*/  LEA.HI R3, R2, R21, RZ, 0x5 ;  /* 0x0000001502037211 */ /* 0x000fc600078f28ff */
[----:B------:R-:W2:Y:S01]  /*00b0*/  LDC R5, c[0x0][0x360] ;  /* 0x0000d800ff057b82 */ /* 0x000ea20000000800 */
[----:B------:R-:W-:-:S04]  /*00c0*/  SHF.R.S32.HI R3, RZ, 0x5, R3 ;  /* 0x00000005ff037819 */ /* 0x000fc80000011403 */
[----:B------:R-:W-:Y:S01]  /*00d0*/  IADD3 R41, PT, PT, -R3, RZ, RZ ;  /* 0x000000ff03297210 */ /* 0x000fe20007ffe1ff */
[----:B-1----:R-:W-:Y:S01]  /*00e0*/  USHF.R.U32.HI UR4, URZ, 0x4, UR4 ;  /* 0x00000004ff047899 */ /* 0x002fe20008011604 */
[----:B0-----:R-:W-:Y:S02]  /*00f0*/  SHF.R.U32.HI R0, RZ, 0x4, R4 ;  /* 0x00000004ff007819 */ /* 0x001fe40000011604 */
[----:B------:R-:W-:-:S03]  /*0100*/  LOP3.LUT R2, R4, 0xf, RZ, 0xc0, !PT ;  /* 0x0000000f04027812 */ /* 0x000fc600078ec0ff */
[----:B--2---:R-:W-:-:S04]  /*0110*/  IMAD R0, R5, UR4, R0 ;  /* 0x0000000405007c24 */ /* 0x004fc8000f8e0200 */
[CC--:B------:R-:W-:Y:S01]  /*0120*/  IMAD R24, R0.reuse, R21.reuse, R2 ;  /* 0x0000001500187224 */ /* 0x0c0fe200078e0202 */
[C---:B------:R-:W-:Y:S01]  /*0130*/  IADD3 R40, PT, PT, R0.reuse, 0xf1, RZ ;  /* 0x000000f100287810 */ /* 0x040fe20007ffe0ff */
[C---:B------:R-:W-:Y:S01]  /*0140*/  VIADD R39, R0.reuse, 0xe1 ;  /* 0x000000e100277836 */ /* 0x040fe20000000000 */
[C---:B------:R-:W-:Y:S01]  /*0150*/  IADD3 R38, PT, PT, R0.reuse, 0xd1, RZ ;  /* 0x000000d100267810 */ /* 0x040fe20007ffe0ff */
[C---:B------:R-:W-:Y:S01]  /*0160*/  IMAD R23, R21.reuse, 0x80, R24 ;  /* 0x0000008015177824 */ /* 0x040fe200078e0218 */
[C---:B------:R-:W-:Y:S01]  /*0170*/  IADD3 R36, PT, PT, R0.reuse, 0xb1, RZ ;  /* 0x000000b100247810 */ /* 0x040fe20007ffe0ff */
[C---:B------:R-:W-:Y:S01]  /*0180*/  VIADD R37, R0.reuse, 0xc1 ;  /* 0x000000c100257836 */ /* 0x040fe20000000000 */
        /* <DEDUP_REMOVED lines=10> */
[CC--:B------:R-:W-:Y:S01]  /*0230*/  LEA R3, R21.reuse, R24.reuse, 0x6 ;  /* 0x0000001815037211 */ /* 0x0c0fe200078e30ff */
[----:B------:R-:W-:Y:S01]  /*0240*/  IMAD R25, R0, R21, R21 ;  /* 0x0000001500197224 */ /* 0x000fe200078e0215 */
[C---:B------:R-:W-:Y:S01]  /*0250*/  LEA R4, R21.reuse, R23, 0x5 ;  /* 0x0000001715047211 */ /* 0x040fe200078e28ff */
[C---:B------:R-:W-:Y:S01]  /*0260*/  IMAD R22, R21.reuse, 0x40, R23 ;  /* 0x0000004015167824 */ /* 0x040fe200078e0217 */
[C---:B------:R-:W-:Y:S01]  /*0270*/  LEA R6, R21.reuse, R3, 0x5 ;  /* 0x0000000315067211 */ /* 0x040fe200078e28ff */
[-CC-:B------:R-:W-:Y:S01]  /*0280*/  IMAD R40, R40, R21.reuse, -R2.reuse ;  /* 0x0000001528287224 */ /* 0x180fe200078e0a02 */
[----:B------:R-:W-:Y:S01]  /*0290*/  LEA R0, R21, R24, 0x4 ;  /* 0x0000001815007211 */ /* 0x000fe200078e20ff */
[-CC-:B------:R-:W-:Y:S01]  /*02a0*/  IMAD R39, R39, R21.reuse, -R2.reuse ;  /* 0x0000001527277224 */ /* 0x180fe200078e0a02 */
[C---:B------:R-:W-:Y:S01]  /*02b0*/  LEA R10, R21.reuse, R22, 0x4 ;  /* 0x00000016150a7211 */ /* 0x040fe200078e20ff */
[-CC-:B------:R-:W-:Y:S01]  /*02c0*/  IMAD R38, R38, R21.reuse, -R2.reuse ;  /* 0x0000001526267224 */ /* 0x180fe200078e0a02 */
[----:B------:R-:W-:Y:S01]  /*02d0*/  LEA R20, R21, R6, 0x4 ;  /* 0x0000000615147211 */ /* 0x000fe200078e20ff */
[----:B------:R-:W-:-:S02]  /*02e0*/  IMAD R37, R37, R21, -R2 ;  /* 0x0000001525257224 */ /* 0x000fc400078e0a02 */
[-CC-:B------:R-:W-:Y:S02]  /*02f0*/  IMAD R36, R36, R21.reuse, -R2.reuse ;  /* 0x0000001524247224 */ /* 0x180fe400078e0a02 */
[-CC-:B------:R-:W-:Y:S02]  /*0300*/  IMAD R35, R35, R21.reuse, -R2.reuse ;  /* 0x0000001523237224 */ /* 0x180fe400078e0a02 */
[-CC-:B------:R-:W-:Y:S02]  /*0310*/  IMAD R34, R34, R21.reuse, -R2.reuse ;  /* 0x0000001522227224 */ /* 0x180fe400078e0a02 */
[-CC-:B------:R-:W-:Y:S02]  /*0320*/  IMAD R33, R33, R21.reuse, -R2.reuse ;  /* 0x0000001521217224 */ /* 0x180fe400078e0a02 */
[-CC-:B------:R-:W-:Y:S02]  /*0330*/  IMAD R32, R32, R21.reuse, -R2.reuse ;  /* 0x0000001520207224 */ /* 0x180fe400078e0a02 */
[----:B------:R-:W-:-:S02]  /*0340*/  IMAD R31, R31, R21, -R2 ;  /* 0x000000151f1f7224 */ /* 0x000fc400078e0a02 */
[-CC-:B------:R-:W-:Y:S02]  /*0350*/  IMAD R30, R30, R21.reuse, -R2.reuse ;  /* 0x000000151e1e7224 */ /* 0x180fe400078e0a02 */
[-CC-:B------:R-:W-:Y:S02]  /*0360*/  IMAD R29, R29, R21.reuse, -R2.reuse ;  /* 0x000000151d1d7224 */ /* 0x180fe400078e0a02 */
[-CC-:B------:R-:W-:Y:S02]  /*0370*/  IMAD R28, R28, R21.reuse, -R2.reuse ;  /* 0x000000151c1c7224 */ /* 0x180fe400078e0a02 */
[-CC-:B------:R-:W-:Y:S02]  /*0380*/  IMAD R27, R27, R21.reuse, -R2.reuse ;  /* 0x000000151b1b7224 */ /* 0x180fe400078e0a02 */
[--C-:B------:R-:W-:Y:S02]  /*0390*/  IMAD R26, R26, R21, -R2.reuse ;  /* 0x000000151a1a7224 */ /* 0x100fe400078e0a02 */
[----:B------:R-:W-:-:S02]  /*03a0*/  IMAD.IADD R25, R25, 0x1, -R2 ;  /* 0x0000000119197824 */ /* 0x000fc400078e0a02 */
[C---:B------:R-:W-:Y:S02]  /*03b0*/  IMAD R2, R21.reuse, 0x20, R24 ;  /* 0x0000002015027824 */ /* 0x040fe400078e0218 */
[C---:B------:R-:W-:Y:S02]  /*03c0*/  IMAD R9, R21.reuse, 0x20, R22 ;  /* 0x0000002015097824 */ /* 0x040fe400078e0216 */
[C---:B------:R-:W-:Y:S01]  /*03d0*/  IMAD R5, R21.reuse, 0x10, R23 ;  /* 0x0000001015057824 */ /* 0x040fe200078e0217 */
[C---:B------:R-:W-:Y:S01]  /*03e0*/  LEA R8, R21.reuse, R2, 0x4 ;  /* 0x0000000215087211 */ /* 0x040fe200078e20ff */
[C---:B------:R-:W-:Y:S02]  /*03f0*/  IMAD R7, R21.reuse, 0x10, R3 ;  /* 0x0000001015077824 */ /* 0x040fe400078e0203 */
[C---:B------:R-:W-:Y:S02]  /*0400*/  IMAD R11, R21.reuse, 0x10, R4 ;  /* 0x00000010150b7824 */ /* 0x040fe400078e0204 */
[----:B------:R-:W-:-:S07]  /*0410*/  IMAD R21, R21, 0x10, R9 ;  /* 0x0000001015157824 */ /* 0x000fce00078e0209 */
.L_x_1:
[----:B------:R-:W0:Y:S01]  /*0420*/  S2R R42, SR_TID.X ;  /* 0x00000000002a7919 */ /* 0x000e220000002100 */
[----:B------:R-:W1:Y:S08]  /*0430*/  LDC.64 R12, c[0x0][0x380] ;  /* 0x0000e000ff0c7b82 */ /* 0x000e700000000a00 */
[----:B------:R-:W2:Y:S01]  /*0440*/  S2UR UR5, SR_CgaCtaId ;  /* 0x00000000000579c3 */ /* 0x000ea20000008800 */
[----:B------:R-:W-:Y:S01]  /*0450*/  UMOV UR4, 0x400 ;  /* 0x0000040000047882 */ /* 0x000fe20000000000 */
[----:B-1----:R-:W-:-:S05]  /*0460*/  IMAD.WIDE.U32 R14, R24, 0x4, R12 ;  /* 0x00000004180e7825 */ /* 0x002fca00078e000c */
[----:B------:R1:W3:Y:S01]  /*0470*/  LDG.E R17, desc[UR6][R14.64] ;  /* 0x000000060e117981 */ /* 0x0002e2000c1e1900 */
[C---:B0-----:R-:W-:Y:S01]  /*0480*/  SHF.L.U32 R16, R42.reuse, 0x3, RZ ;  /* 0x000000032a107819 */ /* 0x041fe200000006ff */
[----:B------:R-:W-:Y:S01]  /*0490*/  IMAD.SHL.U32 R18, R42, 0x4, RZ ;  /* 0x000000042a127824 */ /* 0x000fe200078e00ff */
[----:B--2---:R-:W-:Y:S02]  /*04a0*/  ULEA UR4, UR5, UR4, 0x18 ;  /* 0x0000000405047291 */ /* 0x004fe4000f8ec0ff */
[----:B------:R-:W-:Y:S02]  /*04b0*/  LOP3.LUT R16, R16, 0x1f80, RZ, 0xc0, !PT ;  /* 0x00001f8010107812 */ /* 0x000fe400078ec0ff */
[----:B------:R-:W-:Y:S01]  /*04c0*/  LOP3.LUT R19, R18, 0x3c, RZ, 0xc0, !PT ;  /* 0x0000003c12137812 */ /* 0x000fe200078ec0ff */
[----:B-1----:R-:W-:Y:S01]  /*04d0*/  VIADD R15, R25, 0xffffffff ;  /* 0xffffffff190f7836 */ /* 0x002fe20000000000 */
[----:B------:R-:W-:Y:S02]  /*04e0*/  IADD3 R16, PT, PT, R16, UR4, RZ ;  /* 0x0000000410107c10 */ /* 0x000fe4000fffe0ff */
[----:B------:R-:W-:Y:S01]  /*04f0*/  LOP3.LUT R45, R19, 0x7c, RZ, 0x3c, !PT ;  /* 0x0000007c132d7812 */ /* 0x000fe200078e3cff */
[----:B------:R-:W-:-:S04]  /*0500*/  IMAD.WIDE.U32 R14, R15, 0x4, R12 ;  /* 0x000000040f0e7825 */ /* 0x000fc800078e000c */
[C---:B------:R-:W-:Y:S01]  /*0510*/  IMAD.IADD R18, R16.reuse, 0x1, R19 ;  /* 0x0000000110127824 */ /* 0x040fe200078e0213 */
[----:B------:R-:W-:Y:S02]  /*0520*/  IADD3 R19, PT, PT, R16, R45, RZ ;  /* 0x0000002d10137210 */ /* 0x000fe40007ffe0ff */
[----:B------:R0:W2:Y:S01]  /*0530*/  LDG.E R16, desc[UR6][R14.64] ;  /* 0x000000060e107981 */ /* 0x0000a2000c1e1900 */
[----:B------:R-:W-:-:S06]  /*0540*/  IMAD.WIDE.U32 R44, R0, 0x4, R12 ;  /* 0x00000004002c7825 */ /* 0x000fcc00078e000c */
[----:B------:R-:W4:Y:S01]  /*0550*/  LDG.E R45, desc[UR6][R44.64] ;  /* 0x000000062c2d7981 */ /* 0x000f22000c1e1900 */
[----:B0-----:R-:W-:-:S05]  /*0560*/  IADD3 R15, PT, PT, R26, -0x1, RZ ;  /* 0xffffffff1a0f7810 */ /* 0x001fca0007ffe0ff */
[----:B------:R-:W-:-:S05]  /*0570*/  IMAD.WIDE.U32 R14, R15, 0x4, R12 ;  /* 0x000000040f0e7825 */ /* 0x000fca00078e000c */
[----:B------:R0:W5:Y:S02]  /*0580*/  LDG.E R44, desc[UR6][R14.64] ;  /* 0x000000060e2c7981 */ /* 0x000164000c1e1900 */
[----:B0-----:R-:W-:-:S04]  /*0590*/  VIADD R15, R27, 0xffffffff ;  /* 0xffffffff1b0f7836 */ /* 0x001fc80000000000 */
[--C-:B------:R-:W-:Y:S01]  /*05a0*/  IMAD.WIDE.U32 R14, R15, 0x4, R12.reuse ;  /* 0x000000040f0e7825 */ /* 0x100fe200078e000c */
[----:B---3--:R-:W-:Y:S04]  /*05b0*/  STS [R18], R17 ;  /* 0x0000001112007388 */ /* 0x008fe80000000800 */
[----:B--2---:R0:W-:Y:S02]  /*05c0*/  STS [R19], R16 ;  /* 0x0000001013007388 */ /* 0x0041e40000000800 */
[----:B0-----:R-:W-:-:S06]  /*05d0*/  IMAD.WIDE.U32 R16, R2, 0x4, R12 ;  /* 0x0000000402107825 */ /* 0x001fcc00078e000c */
[----:B------:R-:W2:Y:S04]  /*05e0*/  LDG.E R17, desc[UR6][R16.64] ;  /* 0x0000000610117981 */ /* 0x000ea8000c1e1900 */
[----:B------:R0:W3:Y:S04]  /*05f0*/  LDG.E R16, desc[UR6][R14.64] ;  /* 0x000000060e107981 */ /* 0x0000e8000c1e1900 */
[----:B----4-:R-:W-:Y:S04]  /*0600*/  STS [R18+0x800], R45 ;  /* 0x0008002d12007388 */ /* 0x010fe80000000800 */
[----:B-----5:R1:W-:Y:S01]  /*0610*/  STS [R19+0x800], R44 ;  /* 0x0008002c13007388 */ /* 0x0203e20000000800 */
[----:B0-----:R-:W-:-:S05]  /*0620*/  IADD3 R15, PT, PT, R28, -0x1, RZ ;  /* 0xffffffff1c0f7810 */ /* 0x001fca0007ffe0ff */
[----:B------:R-:W-:-:S04]  /*0630*/  IMAD.WIDE.U32 R14, R15, 0x4, R12 ;  /* 0x000000040f0e7825 */ /* 0x000fc800078e000c */
[----:B-1----:R-:W-:-:S06]  /*0640*/  IMAD.WIDE.U32 R44, R8, 0x4, R12 ;  /* 0x00000004082c7825 */ /* 0x002fcc00078e000c */
[----:B------:R-:W4:Y:S04]  /*0650*/  LDG.E R45, desc[UR6][R44.64] ;  /* 0x000000062c2d7981 */ /* 0x000f28000c1e1900 */
[----:B------:R0:W5:Y:S02]  /*0660*/  LDG.E R44, desc[UR6][R14.64] ;  /* 0x000000060e2c7981 */ /* 0x000164000c1e1900 */
[----:B0-----:R-:W-:-:S04]  /*0670*/  VIADD R15, R29, 0xffffffff ;  /* 0xffffffff1d0f7836 */ /* 0x001fc80000000000 */
[--C-:B------:R-:W-:Y:S01]  /*0680*/  IMAD.WIDE.U32 R14, R15, 0x4, R12.reuse ;  /* 0x000000040f0e7825 */ /* 0x100fe200078e000c */
[----:B--2---:R-:W-:Y:S04]  /*0690*/  STS [R18+0x1000], R17 ;  /* 0x0010001112007388 */ /* 0x004fe80000000800 */
[----:B---3--:R0:W-:Y:S02]  /*06a0*/  STS [R19+0x1000], R16 ;  /* 0x0010001013007388 */ /* 0x0081e40000000800 */
[----:B0-----:R-:W-:-:S06]  /*06b0*/  IMAD.WIDE.U32 R16, R3, 0x4, R12 ;  /* 0x0000000403107825 */ /* 0x001fcc00078e000c */
[----:B------:R-:W2:Y:S04]  /*06c0*/  LDG.E R17, desc[UR6][R16.64] ;  /* 0x0000000610117981 */ /* 0x000ea8000c1e1900 */
[----:B------:R0:W3:Y:S04]  /*06d0*/  LDG.E R16, desc[UR6][R14.64] ;  /* 0x000000060e107981 */ /* 0x0000e8000c1e1900 */
[----:B----4-:R-:W-:Y:S01]  /*06e0*/  STS [R18+0x1800], R45 ;  /* 0x0018002d12007388 */ /* 0x010fe20000000800 */
[----:B0-----:R-:W-:-:S03]  /*06f0*/  IADD3 R15, PT, PT, R30, -0x1, RZ ;  /* 0xffffffff1e0f7810 */ /* 0x001fc60007ffe0ff */
[----:B-----5:R0:W-:Y:S02]  /*0700*/  STS [R19+0x1800], R44 ;  /* 0x0018002c13007388 */ /* 0x0201e40000000800 */
[----:B------:R-:W-:-:S04]  /*0710*/  IMAD.WIDE.U32 R14, R15, 0x4, R12 ;  /* 0x000000040f0e7825 */ /* 0x000fc800078e000c */
[----:B0-----:R-:W-:-:S06]  /*0720*/  IMAD.WIDE.U32 R44, R7, 0x4, R12 ;  /* 0x00000004072c7825 */ /* 0x001fcc00078e000c */
        /* <DEDUP_REMOVED lines=55> */
[--C-:B0-----:R-:W-:Y:S02]  /*0aa0*/  IMAD.WIDE.U32 R44, R10, 0x4, R12.reuse ;  /* 0x000000040a2c7825 */ /* 0x101fe400078e000c */
[----:B------:R0:W4:Y:S04]  /*0ab0*/  LDG.E R15, desc[UR6][R14.64] ;  /* 0x000000060e0f7981 */ /* 0x000128000c1e1900 */
[----:B------:R-:W5:Y:S04]  /*0ac0*/  LDG.E R45, desc[UR6][R44.64] ;  /* 0x000000062c2d7981 */ /* 0x000f68000c1e1900 */
[----:B--2---:R-:W-:Y:S04]  /*0ad0*/  STS [R18+0x6000], R17 ;  /* 0x0060001112007388 */ /* 0x004fe80000000800 */
[----:B---3--:R1:W-:Y:S02]  /*0ae0*/  STS [R19+0x6000], R16 ;  /* 0x0060001013007388 */ /* 0x0083e40000000800 */
[----:B-1----:R-:W-:-:S06]  /*0af0*/  IMAD.WIDE.U32 R16, R9, 0x4, R12 ;  /* 0x0000000409107825 */ /* 0x002fcc00078e000c */
[----:B------:R-:W2:Y:S01]  /*0b00*/  LDG.E R17, desc[UR6][R16.64] ;  /* 0x0000000610117981 */ /* 0x000ea2000c1e1900 */
[----:B0-----:R-:W-:-:S03]  /*0b10*/  VIADD R14, R39, 0xffffffff ;  /* 0xffffffff270e7836 */ /* 0x001fc60000000000 */
[----:B-----5:R0:W-:Y:S04]  /*0b20*/  STS [R18+0x6800], R45 ;  /* 0x0068002d12007388 */ /* 0x0201e80000000800 */
[----:B----4-:R1:W-:Y:S01]  /*0b30*/  STS [R19+0x6800], R15 ;  /* 0x0068000f13007388 */ /* 0x0103e20000000800 */
[----:B0-----:R-:W-:-:S04]  /*0b40*/  IMAD.WIDE.U32 R44, R21, 0x4, R12 ;  /* 0x00000004152c7825 */ /* 0x001fc800078e000c */
[----:B-1----:R-:W-:-:S06]  /*0b50*/  IMAD.WIDE.U32 R14, R14, 0x4, R12 ;  /* 0x000000040e0e7825 */ /* 0x002fcc00078e000c */
[----:B------:R-:W3:Y:S04]  /*0b60*/  LDG.E R14, desc[UR6][R14.64] ;  /* 0x000000060e0e7981 */ /* 0x000ee8000c1e1900 */
[----:B--2---:R0:W-:Y:S04]  /*0b70*/  STS [R18+0x7000], R17 ;  /* 0x0070001112007388 */ /* 0x0041e80000000800 */
[----:B0-----:R0:W2:Y:S02]  /*0b80*/  LDG.E R17, desc[UR6][R44.64] ;  /* 0x000000062c117981 */ /* 0x0010a4000c1e1900 */
[----:B0-----:R-:W-:-:S05]  /*0b90*/  IADD3 R45, PT, PT, R40, -0x1, RZ ;  /* 0xffffffff282d7810 */ /* 0x001fca0007ffe0ff */
[----:B------:R-:W-:-:S06]  /*0ba0*/  IMAD.WIDE.U32 R44, R45, 0x4, R12 ;  /* 0x000000042d2c7825 */ /* 0x000fcc00078e000c */
[----:B------:R-:W4:Y:S04]  /*0bb0*/  LDG.E R44, desc[UR6][R44.64] ;  /* 0x000000062c2c7981 */ /* 0x000f28000c1e1900 */
[----:B---3--:R-:W-:Y:S01]  /*0bc0*/  STS [R19+0x7000], R14 ;  /* 0x0070000e13007388 */ /* 0x008fe20000000800 */
[----:B------:R-:W-:Y:S01]  /*0bd0*/  LEA R42, R42, UR4, 0x7 ;  /* 0x000000042a2a7c11 */ /* 0x000fe2000f8e38ff */
[----:B------:R-:W-:Y:S01]  /*0be0*/  VIADD R41, R41, 0x1 ;  /* 0x0000000129297836 */ /* 0x000fe20000000000 */
[----:B------:R-:W-:Y:S01]  /*0bf0*/  IADD3 R40, PT, PT, R40, -0x10, RZ ;  /* 0xfffffff028287810 */ /* 0x000fe20007ffe0ff */
        /* <DEDUP_REMOVED lines=17> */
[----:B------:R-:W-:Y:S01]  /*0d10*/  IADD3 R21, PT, PT, R21, 0x10, RZ ;  /* 0x0000001015157810 */ /* 0x000fe20007ffe0ff */
[----:B------:R-:W-:Y:S01]  /*0d20*/  VIADD R23, R23, 0x10 ;  /* 0x0000001017177836 */ /* 0x000fe20000000000 */
[----:B------:R-:W-:Y:S01]  /*0d30*/  IADD3 R10, PT, PT, R10, 0x10, RZ ;  /* 0x000000100a0a7810 */ /* 0x000fe20007ffe0ff */
[----:B------:R-:W-:Y:S01]  /*0d40*/  VIADD R7, R7, 0x10 ;  /* 0x0000001007077836 */ /* 0x000fe20000000000 */
[----:B------:R-:W-:Y:S01]  /*0d50*/  IADD3 R22, PT, PT, R22, 0x10, RZ ;  /* 0x0000001016167810 */ /* 0x000fe20007ffe0ff */
[----:B------:R-:W-:Y:S01]  /*0d60*/  VIADD R2, R2, 0x10 ;  /* 0x0000001002027836 */ /* 0x000fe20000000000 */
[----:B------:R-:W-:-:S02]  /*0d70*/  IADD3 R4, PT, PT, R4, 0x10, RZ ;  /* 0x0000001004047810 */ /* 0x000fc40007ffe0ff */
[----:B------:R-:W-:Y:S02]  /*0d80*/  IADD3 R5, PT, PT, R5, 0x10, RZ ;  /* 0x0000001005057810 */ /* 0x000fe40007ffe0ff */
[----:B------:R-:W-:Y:S02]  /*0d90*/  IADD3 R20, PT, PT, R20, 0x10, RZ ;  /* 0x0000001014147810 */ /* 0x000fe40007ffe0ff */
[----:B------:R-:W-:Y:S02]  /*0da0*/  IADD3 R6, PT, PT, R6, 0x10, RZ ;  /* 0x0000001006067810 */ /* 0x000fe40007ffe0ff */
[----:B------:R-:W-:Y:S02]  /*0db0*/  IADD3 R3, PT, PT, R3, 0x10, RZ ;  /* 0x0000001003037810 */ /* 0x000fe40007ffe0ff */
[----:B------:R-:W-:Y:S02]  /*0dc0*/  IADD3 R8, PT, PT, R8, 0x10, RZ ;  /* 0x0000001008087810 */ /* 0x000fe40007ffe0ff */
[----:B------:R-:W-:-:S02]  /*0dd0*/  IADD3 R0, PT, PT, R0, 0x10, RZ ;  /* 0x0000001000007810 */ /* 0x000fc40007ffe0ff */
[----:B------:R-:W-:Y:S01]  /*0de0*/  IADD3 R24, PT, PT, R24, 0x10, RZ ;  /* 0x0000001018187810 */ /* 0x000fe20007ffe0ff */
[----:B--2---:R-:W-:Y:S04]  /*0df0*/  STS [R18+0x7800], R17 ;  /* 0x0078001112007388 */ /* 0x004fe80000000800 */
[----:B----4-:R-:W-:Y:S01]  /*0e00*/  STS [R19+0x7800], R44 ;  /* 0x0078002c13007388 */ /* 0x010fe20000000800 */
[----:B------:R-:W-:Y:S06]  /*0e10*/  BAR.SYNC.DEFER_BLOCKING 0x0 ;  /* 0x0000000000007b1d */ /* 0x000fec0000010000 */
[----:B------:R-:W-:Y:S04]  /*0e20*/  LDS.128 R12, [R42] ;  /* 0x000000002a0c7984 */ /* 0x000fe80000000c00 */
[----:B------:R-:W0:Y:S02]  /*0e30*/  LDS.128 R16, [R42+0x70] ;  /* 0x000070002a107984 */ /* 0x000e240000000c00 */
[----:B0-----:R-:W-:-:S02]  /*0e40*/  ISETP.NE.AND P4, PT, R12, R19, PT ;  /* 0x000000130c00720c */ /* 0x001fc40003f85270 */
[----:B------:R-:W-:Y:S02]  /*0e50*/  ISETP.NE.AND P1, PT, R13, R18, PT ;  /* 0x000000120d00720c */ /* 0x000fe40003f25270 */
[----:B------:R-:W-:Y:S02]  /*0e60*/  ISETP.NE.AND P0, PT, R14, R17, PT ;  /* 0x000000110e00720c */ /* 0x000fe40003f05270 */
[----:B------:R-:W-:Y:S02]  /*0e70*/  ISETP.NE.AND P2, PT, R15, R16, PT ;  /* 0x000000100f00720c */ /* 0x000fe40003f45270 */
[----:B------:R-:W-:Y:S04]  /*0e80*/  LDS.128 R12, [R42+0x10] ;  /* 0x000010002a0c7984 */ /* 0x000fe80000000c00 */
[----:B------:R-:W0:Y:S01]  /*0e90*/  LDS.128 R16, [R42+0x60] ;  /* 0x000060002a107984 */ /* 0x000e220000000c00 */
[----:B------:R-:W-:-:S04]  /*0ea0*/  SEL R43, R43, RZ, !P4 ;  /* 0x000000ff2b2b7207 */ /* 0x000fc80006000000 */
[----:B------:R-:W-:Y:S02]  /*0eb0*/  SEL R43, R43, RZ, !P1 ;  /* 0x000000ff2b2b7207 */ /* 0x000fe40004800000 */
[----:B0-----:R-:W-:Y:S02]  /*0ec0*/  ISETP.NE.AND P6, PT, R12, R19, PT ;  /* 0x000000130c00720c */ /* 0x001fe40003fc5270 */
[----:B------:R-:W-:Y:S02]  /*0ed0*/  ISETP.NE.AND P5, PT, R13, R18, PT ;  /* 0x000000120d00720c */ /* 0x000fe40003fa5270 */
[----:B------:R-:W-:Y:S02]  /*0ee0*/  ISETP.NE.AND P3, PT, R14, R17, PT ;  /* 0x000000110e00720c */ /* 0x000fe40003f65270 */
[----:B------:R-:W-:Y:S02]  /*0ef0*/  ISETP.NE.AND P4, PT, R15, R16, PT ;  /* 0x000000100f00720c */ /* 0x000fe40003f85270 */
[----:B------:R-:W-:Y:S04]  /*0f00*/  LDS.128 R12, [R42+0x20] ;  /* 0x000020002a0c7984 */ /* 0x000fe80000000c00 */
[----:B------:R-:W0:Y:S01]  /*0f10*/  LDS.128 R16, [R42+0x50] ;  /* 0x000050002a107984 */ /* 0x000e220000000c00 */
[----:B------:R-:W-:-:S04]  /*0f20*/  SEL R43, R43, RZ, !P0 ;  /* 0x000000ff2b2b7207 */ /* 0x000fc80004000000 */
[----:B------:R-:W-:-:S04]  /*0f30*/  SEL R43, R43, RZ, !P2 ;  /* 0x000000ff2b2b7207 */ /* 0x000fc80005000000 */
[----:B------:R-:W-:-:S04]  /*0f40*/  SEL R43, R43, RZ, !P6 ;  /* 0x000000ff2b2b7207 */ /* 0x000fc80007000000 */
        /* <DEDUP_REMOVED lines=11> */
[----:B------:R-:W-:Y:S01]  /*1000*/  SEL R43, R43, RZ, !P2 ;  /* 0x000000ff2b2b7207 */ /* 0x000fe20005000000 */
[----:B------:R-:W-:Y:S01]  /*1010*/  BAR.SYNC.DEFER_BLOCKING 0x0 ;  /* 0x0000000000007b1d */ /* 0x000fe20000010000 */
[----:B------:R-:W-:Y:S02]  /*1020*/  ISETP.NE.AND P0, PT, R41, RZ, PT ;  /* 0x000000ff2900720c */ /* 0x000fe40003f05270 */
[----:B------:R-:W-:Y:S02]  /*1030*/  SEL R43, R43, RZ, !P6 ;  /* 0x000000ff2b2b7207 */ /* 0x000fe40007000000 */
[----:B0-----:R-:W-:Y:S02]  /*1040*/  ISETP.NE.AND P5, PT, R12, R19, PT ;  /* 0x000000130c00720c */ /* 0x001fe40003fa5270 */
[----:B------:R-:W-:Y:S02]  /*1050*/  ISETP.NE.AND P4, PT, R13, R18, PT ;  /* 0x000000120d00720c */ /* 0x000fe40003f85270 */
[----:B------:R-:W-:-:S02]  /*1060*/  SEL R43, R43, RZ, !P5 ;  /* 0x000000ff2b2b7207 */ /* 0x000fc40006800000 */
[----:B------:R-:W-:Y:S02]  /*1070*/  ISETP.NE.AND P3, PT, R14, R17, PT ;  /* 0x000000110e00720c */ /* 0x000fe40003f65270 */
[----:B------:R-:W-:Y:S02]  /*1080*/  SEL R43, R43, RZ, !P4 ;  /* 0x000000ff2b2b7207 */ /* 0x000fe40006000000 */
[----:B------:R-:W-:Y:S02]  /*1090*/  ISETP.NE.AND P1, PT, R15, R16, PT ;  /* 0x000000100f00720c */ /* 0x000fe40003f25270 */
[----:B------:R-:W-:-:S04]  /*10a0*/  SEL R43, R43, RZ, !P3 ;  /* 0x000000ff2b2b7207 */ /* 0x000fc80005800000 */
[----:B------:R-:W-:Y:S01]  /*10b0*/  SEL R43, R43, RZ, !P1 ;  /* 0x000000ff2b2b7207 */ /* 0x000fe20004800000 */
[----:B------:R-:W-:Y:S06]  /*10c0*/  @P0 BRA `(.L_x_1) ;  /* 0xfffffff000d40947 */ /* 0x000fec000383ffff */
[----:B------:R-:W-:-:S07]  /*10d0*/  LOP3.LUT R43, R43, 0xff, RZ, 0xc0, !PT ;  /* 0x000000ff2b2b7812 */ /* 0x000fce00078ec0ff */
.L_x_0:
[----:B------:R-:W0:Y:S01]  /*10e0*/  S2R R0, SR_TID.X ;  /* 0x0000000000007919 */ /* 0x000e220000002100 */
[----:B------:R-:W1:Y:S01]  /*10f0*/  LDC.64 R2, c[0x0][0x388] ;  /* 0x0000e200ff027b82 */ /* 0x000e620000000a00 */
[----:B------:R-:W2:Y:S01]  /*1100*/  LDCU UR4, c[0x0][0x360] ;  /* 0x00006c00ff0477ac */ /* 0x000ea20008000800 */
[----:B------:R-:W2:Y:S01]  /*1110*/  S2R R5, SR_CTAID.X ;  /* 0x0000000000057919 */ /* 0x000ea20000002500 */
[----:B0-----:R-:W-:-:S05]  /*1120*/  SHF.R.U32.HI R0, RZ, 0x4, R0 ;  /* 0x00000004ff007819 */ /* 0x001fca0000011600 */
[----:B--2---:R-:W-:-:S04]  /*1130*/  IMAD R5, R5, UR4, R0 ;  /* 0x0000000405057c24 */ /* 0x004fc8000f8e0200 */
[----:B-1----:R-:W-:-:S05]  /*1140*/  IMAD.WIDE.U32 R2, R5, 0x4, R2 ;  /* 0x0000000405027825 */ /* 0x002fca00078e0002 */
[----:B------:R-:W-:Y:S01]  /*1150*/  STG.E desc[UR6][R2.64], R43 ;  /* 0x0000002b02007986 */ /* 0x000fe2000c101906 */
[----:B------:R-:W-:Y:S05]  /*1160*/  EXIT ;  /* 0x000000000000794d */ /* 0x000fea0003800000 */
.L_x_2:
[----:B------:R-:W-:-:S00]  /*1170*/  BRA `(.L_x_2) ;  /* 0xfffffffc00fc7947 */ /* 0x000fc0000383ffff */
[----:B------:R-:W-:-:S00]  /*1180*/  NOP ;  /* 0x0000000000007918 */ /* 0x000fc00000000000 */
[----:B------:R-:W-:-:S00]  /*1190*/  NOP ;  /* 0x0000000000007918 */ /* 0x000fc00000000000 */
[----:B------:R-:W-:-:S00]  /*11a0*/  NOP ;  /* 0x0000000000007918 */ /* 0x000fc00000000000 */
[----:B------:R-:W-:-:S00]  /*11b0*/  NOP ;  /* 0x0000000000007918 */ /* 0x000fc00000000000 */
[----:B------:R-:W-:-:S00]  /*11c0*/  NOP ;  /* 0x0000000000007918 */ /* 0x000fc00000000000 */
[----:B------:R-:W-:-:S00]  /*11d0*/  NOP ;  /* 0x0000000000007918 */ /* 0x000fc00000000000 */
[----:B------:R-:W-:-:S00]  /*11e0*/  NOP ;  /* 0x0000000000007918 */ /* 0x000fc00000000000 */
[----:B------:R-:W-:-:S00]  /*11f0*/  NOP ;  /* 0x0000000000007918 */ /* 0x000fc00000000000 */
.L_x_8:


//--------------------- .text._Z18_IsRowSymmetricGPUPKiPbii --------------------------
	.section	.text._Z18_IsRowSymmetricGPUPKiPbii,"ax",@progbits
	.align	128
        .global         _Z18_IsRowSymmetricGPUPKiPbii
        .type           _Z18_IsRowSymmetricGPUPKiPbii,@function
        .size           _Z18_IsRowSymmetricGPUPKiPbii,(.L_x_9 - _Z18_IsRowSymmetricGPUPKiPbii)
        .other          _Z18_IsRowSymmetricGPUPKiPbii,@"STO_CUDA_ENTRY STV_DEFAULT"
_Z18_IsRowSymmetricGPUPKiPbii:
.text._Z18_IsRowSymmetricGPUPKiPbii:
[----:B------:R-:W-:Y:S01]  /*0000*/  LDC R1, c[0x0][0x37c] ;  /* 0x0000df00ff017b82 */ /* 0x000fe20000000800 */
[----:B------:R-:W0:Y:S07]  /*0010*/  S2R R0, SR_TID.X ;  /* 0x0000000000007919 */ /* 0x000e2e0000002100 */
[----:B------:R-:W0:Y:S01]  /*0020*/  S2UR UR4, SR_CTAID.X ;  /* 0x00000000000479c3 */ /* 0x000e220000002500 */
[----:B------:R-:W1:Y:S07]  /*0030*/  LDCU UR5, c[0x0][0x390] ;  /* 0x00007200ff0577ac */ /* 0x000e6e0008000800 */
[----:B------:R-:W0:Y:S02]  /*0040*/  LDC R5, c[0x0][0x360] ;  /* 0x0000d800ff057b82 */ /* 0x000e240000000800 */
[----:B0-----:R-:W-:-:S05]  /*0050*/  IMAD R5, R5, UR4, R0 ;  /* 0x0000000405057c24 */ /* 0x001fca000f8e0200 */
[----:B-1----:R-:W-:-:S13]  /*0060*/  ISETP.GE.AND P0, PT, R5, UR5, PT ;  /* 0x0000000505007c0c */ /* 0x002fda000bf06270 */
[----:B------:R-:W-:Y:S05]  /*0070*/  @P0 EXIT ;  /* 0x000000000000094d */ /* 0x000fea0003800000 */
[----:B------:R-:W0:Y:S01]  /*0080*/  LDC R10, c[0x0][0x394] ;  /* 0x0000e500ff0a7b82 */ /* 0x000e220000000800 */
[----:B------:R-:W1:Y:S01]  /*0090*/  LDCU.64 UR6, c[0x0][0x388] ;  /* 0x00007100ff0677ac */ /* 0x000e620008000a00 */
[----:B------:R-:W-:Y:S01]  /*00a0*/  IMAD.MOV.U32 R0, RZ, RZ, 0x1 ;  /* 0x00000001ff007424 */ /* 0x000fe200078e00ff */
[----:B------:R-:W2:Y:S01]  /*00b0*/  LDCU.64 UR4, c[0x0][0x358] ;  /* 0x00006b00ff0477ac */ /* 0x000ea20008000a00 */
[----:B-1----:R-:W-:-:S04]  /*00c0*/  IADD3 R2, P1, PT, R5, UR6, RZ ;  /* 0x0000000605027c10 */ /* 0x002fc8000ff3e0ff */
[----:B------:R-:W-:Y:S02]  /*00d0*/  LEA.HI.X.SX32 R3, R5, UR7, 0x1, P1 ;  /* 0x0000000705037c11 */ /* 0x000fe400088f0eff */
[----:B0-----:R-:W-:-:S03]  /*00e0*/  ISETP.GE.AND P0, PT, R10, 0x2, PT ;  /* 0x000000020a00780c */ /* 0x001fc60003f06270 */
[----:B--2---:R0:W-:Y:S10]  /*00f0*/  STG.E.U8 desc[UR4][R2.64], R0 ;  /* 0x0000000002007986 */ /* 0x0041f4000c101104 */
[----:B0-----:R-:W-:Y:S05]  /*0100*/  @!P0 EXIT ;  /* 0x000000000000894d */ /* 0x001fea0003800000 */
[-C--:B------:R-:W-:Y:S01]  /*0110*/  LEA.HI R4, R10, R10.reuse, RZ, 0x1 ;  /* 0x0000000a0a047211 */ /* 0x080fe200078f08ff */
[----:B------:R-:W-:-:S03]  /*0120*/  IMAD R5, R5, R10, RZ ;  /* 0x0000000a05057224 */ /* 0x000fc600078e02ff */
[----:B------:R-:W-:-:S04]  /*0130*/  SHF.R.S32.HI R4, RZ, 0x1, R4 ;  /* 0x00000001ff047819 */ /* 0x000fc80000011404 */
[C---:B------:R-:W-:Y:S01]  /*0140*/  LOP3.LUT R16, R4.reuse, 0x7, RZ, 0xc0, !PT ;  /* 0x0000000704107812 */ /* 0x040fe200078ec0ff */
[----:B------:R-:W-:-:S03]  /*0150*/  VIADD R0, R4, 0xffffffff ;  /* 0xffffffff04007836 */ /* 0x000fc60000000000 */
[----:B------:R-:W-:Y:S02]  /*0160*/  ISETP.NE.AND P0, PT, R16, RZ, PT ;  /* 0x000000ff1000720c */ /* 0x000fe40003f05270 */
[----:B------:R-:W-:Y:S01]  /*0170*/  ISETP.GE.U32.AND P1, PT, R0, 0x7, PT ;  /* 0x000000070000780c */ /* 0x000fe20003f26070 */
[----:B------:R-:W-:-:S12]  /*0180*/  IMAD.MOV.U32 R0, RZ, RZ, RZ ;  /* 0x000000ffff007224 */ /* 0x000fd800078e00ff */
[----:B------:R-:W-:Y:S05]  /*0190*/  @!P1 BRA `(.L_x_3) ;  /* 0x0000000000c89947 */ /* 0x000fea0003800000 */
[----:B------:R-:W0:Y:S01]  /*01a0*/  LDC.64 R6, c[0x0][0x380] ;  /* 0x0000e000ff067b82 */ /* 0x000e220000000a00 */
[----:B------:R-:W-:Y:S01]  /*01b0*/  LOP3.LUT R0, R4, 0x3ffffff8, RZ, 0xc0, !PT ;  /* 0x3ffffff804007812 */ /* 0x000fe200078ec0ff */
[----:B------:R-:W-:-:S04]  /*01c0*/  VIADD R13, R10, 0xffffffff ;  /* 0xffffffff0a0d7836 */ /* 0x000fc80000000000 */
[----:B------:R-:W-:Y:S02]  /*01d0*/  IMAD.MOV R12, RZ, RZ, -R0 ;  /* 0x000000ffff0c7224 */ /* 0x000fe400078e0a00 */
[----:B0-----:R-:W-:-:S03]  /*01e0*/  IMAD.WIDE R6, R5, 0x4, R6 ;  /* 0x0000000405067825 */ /* 0x001fc600078e0206 */
[C---:B------:R-:W-:Y:S02]  /*01f0*/  IADD3 R14, P1, PT, R6.reuse, 0x10, RZ ;  /* 0x00000010060e7810 */ /* 0x040fe40007f3e0ff */
[----:B------:R-:W-:-:S03]  /*0200*/  IADD3 R8, P2, PT, R6, -0xc, RZ ;  /* 0xfffffff406087810 */ /* 0x000fc60007f5e0ff */
[----:B------:R-:W-:Y:S01]  /*0210*/  IMAD.X R15, RZ, RZ, R7, P1 ;  /* 0x000000ffff0f7224 */ /* 0x000fe200008e0607 */
[----:B------:R-:W-:-:S09]  /*0220*/  IADD3.X R9, PT, PT, R7, -0x1, RZ, P2, !PT ;  /* 0xffffffff07097810 */ /* 0x000fd200017fe4ff */
.L_x_4:
[----:B------:R-:W-:-:S04]  /*0230*/  IMAD.WIDE R10, R13, 0x4, R8 ;  /* 0x000000040d0a7825 */ /* 0x000fc800078e0208 */
[----:B------:R-:W-:Y:S02]  /*0240*/  IMAD.MOV.U32 R6, RZ, RZ, R14 ;  /* 0x000000ffff067224 */ /* 0x000fe400078e000e */
[----:B------:R-:W-:Y:S02]  /*0250*/  IMAD.MOV.U32 R7, RZ, RZ, R15 ;  /* 0x000000ffff077224 */ /* 0x000fe400078e000f */
[----:B------:R-:W2:Y:S04]  /*0260*/  LDG.E R15, desc[UR4][R10.64+0xc] ;  /* 0x00000c040a0f7981 */ /* 0x000ea8000c1e1900 */
[----:B------:R-:W2:Y:S02]  /*0270*/  LDG.E R14, desc[UR4][R6.64+-0x10] ;  /* 0xfffff004060e7981 */ /* 0x000ea4000c1e1900 */
[----:B--2---:R-:W-:-:S13]  /*0280*/  ISETP.NE.AND P1, PT, R14, R15, PT ;  /* 0x0000000f0e00720c */ /* 0x004fda0003f25270 */
[----:B0-----:R0:W-:Y:S04]  /*0290*/  @P1 STG.E.U8 desc[UR4][R2.64], RZ ;  /* 0x000000ff02001986 */ /* 0x0011e8000c101104 */
[----:B------:R-:W2:Y:S04]  /*02a0*/  LDG.E R14, desc[UR4][R6.64+-0xc] ;  /* 0xfffff404060e7981 */ /* 0x000ea8000c1e1900 */
[----:B------:R-:W2:Y:S02]  /*02b0*/  LDG.E R15, desc[UR4][R10.64+0x8] ;  /* 0x000008040a0f7981 */ /* 0x000ea4000c1e1900 */
[----:B--2---:R-:W-:-:S13]  /*02c0*/  ISETP.NE.AND P1, PT, R14, R15, PT ;  /* 0x0000000f0e00720c */ /* 0x004fda0003f25270 */
[----:B------:R0:W-:Y:S04]  /*02d0*/  @P1 STG.E.U8 desc[UR4][R2.64], RZ ;  /* 0x000000ff02001986 */ /* 0x0001e8000c101104 */
        /* <DEDUP_REMOVED lines=21> */
[----:B------:R-:W2:Y:S01]  /*0430*/  LDG.E R14, desc[UR4][R6.64+0xc] ;  /* 0x00000c04060e7981 */ /* 0x000ea2000c1e1900 */
[----:B------:R-:W-:-:S05]  /*0440*/  VIADD R12, R12, 0x8 ;  /* 0x000000080c0c7836 */ /* 0x000fca0000000000 */
[----:B------:R-:W-:Y:S01]  /*0450*/  ISETP.NE.AND P2, PT, R12, RZ, PT ;  /* 0x000000ff0c00720c */ /* 0x000fe20003f45270 */
[----:B------:R-:W-:Y:S01]  /*0460*/  VIADD R13, R13, 0xfffffff8 ;  /* 0xfffffff80d0d7836 */ /* 0x000fe20000000000 */
[----:B--2---:R-:W-:-:S13]  /*0470*/  ISETP.NE.AND P1, PT, R14, R15, PT ;  /* 0x0000000f0e00720c */ /* 0x004fda0003f25270 */
[----:B------:R0:W-:Y:S01]  /*0480*/  @P1 STG.E.U8 desc[UR4][R2.64], RZ ;  /* 0x000000ff02001986 */ /* 0x0001e2000c101104 */
[----:B------:R-:W-:-:S05]  /*0490*/  IADD3 R14, P1, PT, R6, 0x20, RZ ;  /* 0x00000020060e7810 */ /* 0x000fca0007f3e0ff */
[----:B------:R-:W-:Y:S01]  /*04a0*/  IMAD.X R15, RZ, RZ, R7, P1 ;  /* 0x000000ffff0f7224 */ /* 0x000fe200008e0607 */
[----:B------:R-:W-:Y:S07]  /*04b0*/  @P2 BRA `(.L_x_4) ;  /* 0xfffffffc005c2947 */ /* 0x000fee000383ffff */
.L_x_3:
[----:B------:R-:W-:Y:S05]  /*04c0*/  @!P0 EXIT ;  /* 0x000000000000894d */ /* 0x000fea0003800000 */
[----:B------:R-:W1:Y:S01]  /*04d0*/  LDC.64 R6, c[0x0][0x380] ;  /* 0x0000e000ff067b82 */ /* 0x000e620000000a00 */
[----:B------:R-:W-:Y:S02]  /*04e0*/  ISETP.GE.U32.AND P1, PT, R16, 0x4, PT ;  /* 0x000000041000780c */ /* 0x000fe40003f26070 */
[----:B------:R-:W-:-:S04]  /*04f0*/  LOP3.LUT R13, R4, 0x3, RZ, 0xc0, !PT ;  /* 0x00000003040d7812 */ /* 0x000fc800078ec0ff */
[----:B------:R-:W-:Y:S01]  /*0500*/  ISETP.NE.AND P0, PT, R13, RZ, PT ;  /* 0x000000ff0d00720c */ /* 0x000fe20003f05270 */
[----:B-1----:R-:W-:-:S06]  /*0510*/  IMAD.WIDE R6, R5, 0x4, R6 ;  /* 0x0000000405067825 */ /* 0x002fcc00078e0206 */
[----:B------:R-:W-:Y:S06]  /*0520*/  @!P1 BRA `(.L_x_5) ;  /* 0x0000000000589947 */ /* 0x000fec0003800000 */
[----:B------:R-:W1:Y:S01]  /*0530*/  LDCU UR6, c[0x0][0x394] ;  /* 0x00007280ff0677ac */ /* 0x000e620008000800 */
[----:B------:R-:W-:Y:S01]  /*0540*/  LOP3.LUT R5, RZ, R0, RZ, 0x33, !PT ;  /* 0x00000000ff057212 */ /* 0x000fe200078e33ff */
[----:B------:R-:W-:-:S04]  /*0550*/  IMAD.WIDE.U32 R8, R0, 0x4, R6 ;  /* 0x0000000400087825 */ /* 0x000fc800078e0006 */
[----:B-1----:R-:W-:-:S04]  /*0560*/  VIADD R5, R5, UR6 ;  /* 0x0000000605057c36 */ /* 0x002fc80008000000 */
[----:B------:R-:W-:Y:S02]  /*0570*/  IMAD.WIDE R10, R5, 0x4, R6 ;  /* 0x00000004050a7825 */ /* 0x000fe400078e0206 */
        /* <DEDUP_REMOVED lines=14> */
[----:B------:R-:W-:Y:S01]  /*0660*/  VIADD R0, R0, 0x4 ;  /* 0x0000000400007836 */ /* 0x000fe20000000000 */
[----:B--2---:R-:W-:-:S13]  /*0670*/  ISETP.NE.AND P1, PT, R5, R12, PT ;  /* 0x0000000c0500720c */ /* 0x004fda0003f25270 */
[----:B------:R1:W-:Y:S02]  /*0680*/  @P1 STG.E.U8 desc[UR4][R2.64], RZ ;  /* 0x000000ff02001986 */ /* 0x0003e4000c101104 */
.L_x_5:
[----:B------:R-:W-:Y:S05]  /*0690*/  @!P0 EXIT ;  /* 0x000000000000894d */ /* 0x000fea0003800000 */
[----:B------:R-:W-:Y:S02]  /*06a0*/  ISETP.NE.AND P1, PT, R13, 0x1, PT ;  /* 0x000000010d00780c */ /* 0x000fe40003f25270 */
[----:B------:R-:W-:-:S04]  /*06b0*/  LOP3.LUT R4, R4, 0x1, RZ, 0xc0, !PT ;  /* 0x0000000104047812 */ /* 0x000fc800078ec0ff */
[----:B------:R-:W-:-:S07]  /*06c0*/  ISETP.NE.U32.AND P0, PT, R4, 0x1, PT ;  /* 0x000000010400780c */ /* 0x000fce0003f05070 */
[----:B------:R-:W-:Y:S06]  /*06d0*/  @!P1 BRA `(.L_x_6) ;  /* 0x0000000000389947 */ /* 0x000fec0003800000 */
[----:B------:R-:W2:Y:S01]  /*06e0*/  LDCU UR6, c[0x0][0x394] ;  /* 0x00007280ff0677ac */ /* 0x000ea20008000800 */
[----:B------:R-:W-:-:S05]  /*06f0*/  LOP3.LUT R4, RZ, R0, RZ, 0x33, !PT ;  /* 0x00000000ff047212 */ /* 0x000fca00078e33ff */
[----:B--2---:R-:W-:Y:S02]  /*0700*/  VIADD R9, R4, UR6 ;  /* 0x0000000604097c36 */ /* 0x004fe40008000000 */
[----:B------:R-:W-:-:S04]  /*0710*/  IMAD.WIDE.U32 R4, R0, 0x4, R6 ;  /* 0x0000000400047825 */ /* 0x000fc800078e0006 */
[----:B------:R-:W-:Y:S01]  /*0720*/  IMAD.WIDE R8, R9, 0x4, R6 ;  /* 0x0000000409087825 */ /* 0x000fe200078e0206 */
[----:B------:R-:W2:Y:S04]  /*0730*/  LDG.E R10, desc[UR4][R4.64] ;  /* 0x00000004040a7981 */ /* 0x000ea8000c1e1900 */
[----:B------:R-:W2:Y:S02]  /*0740*/  LDG.E R11, desc[UR4][R8.64] ;  /* 0x00000004080b7981 */ /* 0x000ea4000c1e1900 */
[----:B--2---:R-:W-:-:S13]  /*0750*/  ISETP.NE.AND P1, PT, R10, R11, PT ;  /* 0x0000000b0a00720c */ /* 0x004fda0003f25270 */
[----:B------:R2:W-:Y:S04]  /*0760*/  @P1 STG.E.U8 desc[UR4][R2.64], RZ ;  /* 0x000000ff02001986 */ /* 0x0005e8000c101104 */
[----:B------:R-:W3:Y:S04]  /*0770*/  LDG.E R10, desc[UR4][R4.64+0x4] ;  /* 0x00000404040a7981 */ /* 0x000ee8000c1e1900 */
[----:B------:R-:W3:Y:S01]  /*0780*/  LDG.E R11, desc[UR4][R8.64+-0x4] ;  /* 0xfffffc04080b7981 */ /* 0x000ee2000c1e1900 */
[----:B------:R-:W-:Y:S01]  /*0790*/  VIADD R0, R0, 0x2 ;  /* 0x0000000200007836 */ /* 0x000fe20000000000 */
[----:B---3--:R-:W-:-:S13]  /*07a0*/  ISETP.NE.AND P1, PT, R10, R11, PT ;  /* 0x0000000b0a00720c */ /* 0x008fda0003f25270 */
[----:B------:R2:W-:Y:S02]  /*07b0*/  @P1 STG.E.U8 desc[UR4][R2.64], RZ ;  /* 0x000000ff02001986 */ /* 0x0005e4000c101104 */
.L_x_6:
[----:B------:R-:W-:Y:S05]  /*07c0*/  @P0 EXIT ;  /* 0x000000000000094d */ /* 0x000fea0003800000 */
[----:B------:R-:W3:Y:S01]  /*07d0*/  LDCU UR6, c[0x0][0x394] ;  /* 0x00007280ff0677ac */ /* 0x000ee20008000800 */
[----:B------:R-:W-:-:S05]  /*07e0*/  LOP3.LUT R4, RZ, R0, RZ, 0x33, !PT ;  /* 0x00000000ff047212 */ /* 0x000fca00078e33ff */
[----:B---3--:R-:W-:Y:S02]  /*07f0*/  VIADD R9, R4, UR6 ;  /* 0x0000000604097c36 */ /* 0x008fe40008000000 */
[----:B------:R-:W-:-:S04]  /*0800*/  IMAD.WIDE.U32 R4, R0, 0x4, R6 ;  /* 0x0000000400047825 */ /* 0x000fc800078e0006 */
[----:B------:R-:W-:Y:S02]  /*0810*/  IMAD.WIDE R6, R9, 0x4, R6 ;  /* 0x0000000409067825 */ /* 0x000fe400078e0206 */
[----:B------:R-:W3:Y:S04]  /*0820*/  LDG.E R4, desc[UR4][R4.64] ;  /* 0x0000000404047981 */ /* 0x000ee8000c1e1900 */
[----:B------:R-:W3:Y:S02]  /*0830*/  LDG.E R7, desc[UR4][R6.64] ;  /* 0x0000000406077981 */ /* 0x000ee4000c1e1900 */
[----:B---3--:R-:W-:-:S13]  /*0840*/  ISETP.NE.AND P0, PT, R4, R7, PT ;  /* 0x000000070400720c */ /* 0x008fda0003f05270 */
[----:B------:R-:W-:Y:S05]  /*0850*/  @!P0 EXIT ;  /* 0x000000000000894d */ /* 0x000fea0003800000 */
[----:B------:R-:W-:Y:S01]  /*0860*/  STG.E.U8 desc[UR4][R2.64], RZ ;  /* 0x000000ff02007986 */ /* 0x000fe2000c101104 */
[----:B------:R-:W-:Y:S05]  /*0870*/  EXIT ;  /* 0x000000000000794d */ /* 0x000fea0003800000 */
.L_x_7:
        /* <DEDUP_REMOVED lines=16> */
.L_x_9:


//--------------------- .nv.shared._Z17IsRowSymmetricGPUPiS_ii --------------------------
	.section	.nv.shared._Z17IsRowSymmetricGPUPiS_ii,"aw",@nobits
	.sectionflags	@""
	.align	4
.nv.shared._Z17IsRowSymmetricGPUPiS_ii:
	.zero		33792


//--------------------- .nv.shared.reserved.0     --------------------------
	.section	.nv.shared.reserved.0,"aw",@nobits
	.weak		__nv_reservedSMEM_offset_0_alias
	.size		__nv_reservedSMEM_offset_0_alias, 0, 64
	.other		__nv_reservedSMEM_offset_0_alias,@"STO_CUDA_RESERVED_SHARED STV_DEFAULT"
__nv_reservedSMEM_offset_0_alias:
	.zero		0
	.zero		64


//--------------------- .nv.constant0._Z17IsRowSymmetricGPUPiS_ii --------------------------
	.section	.nv.constant0._Z17IsRowSymmetricGPUPiS_ii,"a",@progbits
	.sectionflags	@""
	.align	4
.nv.constant0._Z17IsRowSymmetricGPUPiS_ii:
	.zero		920


//--------------------- .nv.constant0._Z18_IsRowSymmetricGPUPKiPbii --------------------------
	.section	.nv.constant0._Z18_IsRowSymmetricGPUPKiPbii,"a",@progbits
	.sectionflags	@""
	.align	4
.nv.constant0._Z18_IsRowSymmetricGPUPKiPbii:
	.zero		920


//--------------------- SYMBOLS --------------------------

	.type		.nv.reservedSmem.offset0,@object
	.size		.nv.reservedSmem.offset0,0x4
	.type		.nv.reservedSmem.cap,@object
	.size		.nv.reservedSmem.cap,0x4
